//
// Generated by NVIDIA NVVM Compiler
//
// Compiler Build ID: CL-36424714
// Cuda compilation tools, release 13.0, V13.0.88
// Based on NVVM 20.0.0
//

.version 9.0
.target sm_100
.address_size 64

	// .globl	_Z12calculate_piPfP17curandStateXORWOW
.global .align 4 .b8 precalc_xorwow_matrix[102400];
.global .align 4 .b8 precalc_xorwow_offset_matrix[102400];
.global .align 4 .b8 mrg32k3aM1[2304];
.global .align 4 .b8 mrg32k3aM2[2304];
.global .align 4 .b8 mrg32k3aM1SubSeq[2016];
.global .align 4 .b8 mrg32k3aM2SubSeq[2016];
.global .align 4 .b8 mrg32k3aM1Seq[2304];
.global .align 4 .b8 mrg32k3aM2Seq[2304];
.const .align 8 .b8 __cr_lgamma_table[72];
// _ZZ12calculate_piPfP17curandStateXORWOWE13partial_count has been demoted

.visible .entry _Z12calculate_piPfP17curandStateXORWOW(
	.param .u64 .ptr .align 1 _Z12calculate_piPfP17curandStateXORWOW_param_0,
	.param .u64 .ptr .align 1 _Z12calculate_piPfP17curandStateXORWOW_param_1
)
{
	.reg .pred 	%p<30>;
	.reg .b32 	%r<486>;
	.reg .b32 	%f<18>;
	.reg .b64 	%rd<21>;
	// demoted variable
	.shared .align 4 .b8 _ZZ12calculate_piPfP17curandStateXORWOWE13partial_count[4096];
	ld.param.u64 	%rd8, [_Z12calculate_piPfP17curandStateXORWOW_param_0];
	ld.param.u64 	%rd10, [_Z12calculate_piPfP17curandStateXORWOW_param_1];
	cvta.to.global.u64 	%rd11, %rd10;
	mov.u32 	%r1, %tid.x;
	mov.u32 	%r220, %ctaid.x;
	mov.u32 	%r485, %ntid.x;
	mad.lo.s32 	%r221, %r220, %r485, %r1;
	// begin inline asm
	mov.u64 	%rd9, %clock64;
	// end inline asm
	cvt.s64.s32 	%rd20, %r221;
	mul.wide.s32 	%rd12, %r221, 48;
	add.s64 	%rd2, %rd11, %rd12;
	cvt.u32.u64 	%r222, %rd9;
	xor.b32  	%r223, %r222, -1429050551;
	mul.lo.s32 	%r224, %r223, 1099087573;
	{ .reg .b32 tmp; mov.b64 {tmp, %r225}, %rd9; }
	xor.b32  	%r226, %r225, -136515619;
	mul.lo.s32 	%r227, %r226, -1703105765;
	add.s32 	%r228, %r224, %r227;
	add.s32 	%r478, %r228, 6615241;
	add.s32 	%r392, %r224, 123456789;
	st.global.v2.u32 	[%rd2], {%r478, %r392};
	xor.b32  	%r391, %r224, 362436069;
	add.s32 	%r390, %r227, 521288629;
	st.global.v2.u32 	[%rd2+8], {%r391, %r390};
	xor.b32  	%r389, %r227, 88675123;
	add.s32 	%r388, %r224, 5783321;
	st.global.v2.u32 	[%rd2+16], {%r389, %r388};
	setp.eq.s32 	%p1, %r221, 0;
	@%p1 bra 	$L__BB0_42;
	mov.b32 	%r374, 0;
$L__BB0_2:
	and.b64  	%rd4, %rd20, 3;
	setp.eq.s64 	%p2, %rd4, 0;
	@%p2 bra 	$L__BB0_41;
	mul.wide.u32 	%rd13, %r374, 3200;
	mov.u64 	%rd14, precalc_xorwow_matrix;
	add.s64 	%rd5, %rd14, %rd13;
	cvt.u32.u64 	%r15, %rd4;
	mov.b32 	%r375, 0;
$L__BB0_4:
	mov.b32 	%r388, 0;
	mov.u32 	%r389, %r388;
	mov.u32 	%r390, %r388;
	mov.u32 	%r391, %r388;
	mov.u32 	%r392, %r388;
	mov.u32 	%r381, %r388;
$L__BB0_5:
	mul.wide.u32 	%rd15, %r381, 4;
	add.s64 	%rd16, %rd2, %rd15;
	ld.global.u32 	%r23, [%rd16+4];
	shl.b32 	%r24, %r381, 5;
	mov.b32 	%r387, 0;
$L__BB0_6:
	.pragma "nounroll";
	shr.u32 	%r233, %r23, %r387;
	and.b32  	%r234, %r233, 1;
	setp.eq.b32 	%p3, %r234, 1;
	not.pred 	%p4, %p3;
	add.s32 	%r235, %r24, %r387;
	mul.lo.s32 	%r236, %r235, 5;
	mul.wide.u32 	%rd17, %r236, 4;
	add.s64 	%rd6, %rd5, %rd17;
	@%p4 bra 	$L__BB0_8;
	ld.global.u32 	%r237, [%rd6];
	xor.b32  	%r392, %r392, %r237;
	ld.global.u32 	%r238, [%rd6+4];
	xor.b32  	%r391, %r391, %r238;
	ld.global.u32 	%r239, [%rd6+8];
	xor.b32  	%r390, %r390, %r239;
	ld.global.u32 	%r240, [%rd6+12];
	xor.b32  	%r389, %r389, %r240;
	ld.global.u32 	%r241, [%rd6+16];
	xor.b32  	%r388, %r388, %r241;
$L__BB0_8:
	and.b32  	%r243, %r233, 2;
	setp.eq.s32 	%p5, %r243, 0;
	@%p5 bra 	$L__BB0_10;
	ld.global.u32 	%r244, [%rd6+20];
	xor.b32  	%r392, %r392, %r244;
	ld.global.u32 	%r245, [%rd6+24];
	xor.b32  	%r391, %r391, %r245;
	ld.global.u32 	%r246, [%rd6+28];
	xor.b32  	%r390, %r390, %r246;
	ld.global.u32 	%r247, [%rd6+32];
	xor.b32  	%r389, %r389, %r247;
	ld.global.u32 	%r248, [%rd6+36];
	xor.b32  	%r388, %r388, %r248;
$L__BB0_10:
	and.b32  	%r250, %r233, 4;
	setp.eq.s32 	%p6, %r250, 0;
	@%p6 bra 	$L__BB0_12;
	ld.global.u32 	%r251, [%rd6+40];
	xor.b32  	%r392, %r392, %r251;
	ld.global.u32 	%r252, [%rd6+44];
	xor.b32  	%r391, %r391, %r252;
	ld.global.u32 	%r253, [%rd6+48];
	xor.b32  	%r390, %r390, %r253;
	ld.global.u32 	%r254, [%rd6+52];
	xor.b32  	%r389, %r389, %r254;
	ld.global.u32 	%r255, [%rd6+56];
	xor.b32  	%r388, %r388, %r255;
$L__BB0_12:
	and.b32  	%r257, %r233, 8;
	setp.eq.s32 	%p7, %r257, 0;
	@%p7 bra 	$L__BB0_14;
	ld.global.u32 	%r258, [%rd6+60];
	xor.b32  	%r392, %r392, %r258;
	ld.global.u32 	%r259, [%rd6+64];
	xor.b32  	%r391, %r391, %r259;
	ld.global.u32 	%r260, [%rd6+68];
	xor.b32  	%r390, %r390, %r260;
	ld.global.u32 	%r261, [%rd6+72];
	xor.b32  	%r389, %r389, %r261;
	ld.global.u32 	%r262, [%rd6+76];
	xor.b32  	%r388, %r388, %r262;
$L__BB0_14:
	and.b32  	%r264, %r233, 16;
	setp.eq.s32 	%p8, %r264, 0;
	@%p8 bra 	$L__BB0_16;
	ld.global.u32 	%r265, [%rd6+80];
	xor.b32  	%r392, %r392, %r265;
	ld.global.u32 	%r266, [%rd6+84];
	xor.b32  	%r391, %r391, %r266;
	ld.global.u32 	%r267, [%rd6+88];
	xor.b32  	%r390, %r390, %r267;
	ld.global.u32 	%r268, [%rd6+92];
	xor.b32  	%r389, %r389, %r268;
	ld.global.u32 	%r269, [%rd6+96];
	xor.b32  	%r388, %r388, %r269;
$L__BB0_16:
	and.b32  	%r271, %r233, 32;
	setp.eq.s32 	%p9, %r271, 0;
	@%p9 bra 	$L__BB0_18;
	ld.global.u32 	%r272, [%rd6+100];
	xor.b32  	%r392, %r392, %r272;
	ld.global.u32 	%r273, [%rd6+104];
	xor.b32  	%r391, %r391, %r273;
	ld.global.u32 	%r274, [%rd6+108];
	xor.b32  	%r390, %r390, %r274;
	ld.global.u32 	%r275, [%rd6+112];
	xor.b32  	%r389, %r389, %r275;
	ld.global.u32 	%r276, [%rd6+116];
	xor.b32  	%r388, %r388, %r276;
$L__BB0_18:
	and.b32  	%r278, %r233, 64;
	setp.eq.s32 	%p10, %r278, 0;
	@%p10 bra 	$L__BB0_20;
	ld.global.u32 	%r279, [%rd6+120];
	xor.b32  	%r392, %r392, %r279;
	ld.global.u32 	%r280, [%rd6+124];
	xor.b32  	%r391, %r391, %r280;
	ld.global.u32 	%r281, [%rd6+128];
	xor.b32  	%r390, %r390, %r281;
	ld.global.u32 	%r282, [%rd6+132];
	xor.b32  	%r389, %r389, %r282;
	ld.global.u32 	%r283, [%rd6+136];
	xor.b32  	%r388, %r388, %r283;
$L__BB0_20:
	and.b32  	%r285, %r233, 128;
	setp.eq.s32 	%p11, %r285, 0;
	@%p11 bra 	$L__BB0_22;
	ld.global.u32 	%r286, [%rd6+140];
	xor.b32  	%r392, %r392, %r286;
	ld.global.u32 	%r287, [%rd6+144];
	xor.b32  	%r391, %r391, %r287;
	ld.global.u32 	%r288, [%rd6+148];
	xor.b32  	%r390, %r390, %r288;
	ld.global.u32 	%r289, [%rd6+152];
	xor.b32  	%r389, %r389, %r289;
	ld.global.u32 	%r290, [%rd6+156];
	xor.b32  	%r388, %r388, %r290;
$L__BB0_22:
	and.b32  	%r292, %r233, 256;
	setp.eq.s32 	%p12, %r292, 0;
	@%p12 bra 	$L__BB0_24;
	ld.global.u32 	%r293, [%rd6+160];
	xor.b32  	%r392, %r392, %r293;
	ld.global.u32 	%r294, [%rd6+164];
	xor.b32  	%r391, %r391, %r294;
	ld.global.u32 	%r295, [%rd6+168];
	xor.b32  	%r390, %r390, %r295;
	ld.global.u32 	%r296, [%rd6+172];
	xor.b32  	%r389, %r389, %r296;
	ld.global.u32 	%r297, [%rd6+176];
	xor.b32  	%r388, %r388, %r297;
$L__BB0_24:
	and.b32  	%r299, %r233, 512;
	setp.eq.s32 	%p13, %r299, 0;
	@%p13 bra 	$L__BB0_26;
	ld.global.u32 	%r300, [%rd6+180];
	xor.b32  	%r392, %r392, %r300;
	ld.global.u32 	%r301, [%rd6+184];
	xor.b32  	%r391, %r391, %r301;
	ld.global.u32 	%r302, [%rd6+188];
	xor.b32  	%r390, %r390, %r302;
	ld.global.u32 	%r303, [%rd6+192];
	xor.b32  	%r389, %r389, %r303;
	ld.global.u32 	%r304, [%rd6+196];
	xor.b32  	%r388, %r388, %r304;
$L__BB0_26:
	and.b32  	%r306, %r233, 1024;
	setp.eq.s32 	%p14, %r306, 0;
	@%p14 bra 	$L__BB0_28;
	ld.global.u32 	%r307, [%rd6+200];
	xor.b32  	%r392, %r392, %r307;
	ld.global.u32 	%r308, [%rd6+204];
	xor.b32  	%r391, %r391, %r308;
	ld.global.u32 	%r309, [%rd6+208];
	xor.b32  	%r390, %r390, %r309;
	ld.global.u32 	%r310, [%rd6+212];
	xor.b32  	%r389, %r389, %r310;
	ld.global.u32 	%r311, [%rd6+216];
	xor.b32  	%r388, %r388, %r311;
$L__BB0_28:
	and.b32  	%r313, %r233, 2048;
	setp.eq.s32 	%p15, %r313, 0;
	@%p15 bra 	$L__BB0_30;
	ld.global.u32 	%r314, [%rd6+220];
	xor.b32  	%r392, %r392, %r314;
	ld.global.u32 	%r315, [%rd6+224];
	xor.b32  	%r391, %r391, %r315;
	ld.global.u32 	%r316, [%rd6+228];
	xor.b32  	%r390, %r390, %r316;
	ld.global.u32 	%r317, [%rd6+232];
	xor.b32  	%r389, %r389, %r317;
	ld.global.u32 	%r318, [%rd6+236];
	xor.b32  	%r388, %r388, %r318;
$L__BB0_30:
	and.b32  	%r320, %r233, 4096;
	setp.eq.s32 	%p16, %r320, 0;
	@%p16 bra 	$L__BB0_32;
	ld.global.u32 	%r321, [%rd6+240];
	xor.b32  	%r392, %r392, %r321;
	ld.global.u32 	%r322, [%rd6+244];
	xor.b32  	%r391, %r391, %r322;
	ld.global.u32 	%r323, [%rd6+248];
	xor.b32  	%r390, %r390, %r323;
	ld.global.u32 	%r324, [%rd6+252];
	xor.b32  	%r389, %r389, %r324;
	ld.global.u32 	%r325, [%rd6+256];
	xor.b32  	%r388, %r388, %r325;
$L__BB0_32:
	and.b32  	%r327, %r233, 8192;
	setp.eq.s32 	%p17, %r327, 0;
	@%p17 bra 	$L__BB0_34;
	ld.global.u32 	%r328, [%rd6+260];
	xor.b32  	%r392, %r392, %r328;
	ld.global.u32 	%r329, [%rd6+264];
	xor.b32  	%r391, %r391, %r329;
	ld.global.u32 	%r330, [%rd6+268];
	xor.b32  	%r390, %r390, %r330;
	ld.global.u32 	%r331, [%rd6+272];
	xor.b32  	%r389, %r389, %r331;
	ld.global.u32 	%r332, [%rd6+276];
	xor.b32  	%r388, %r388, %r332;
$L__BB0_34:
	and.b32  	%r334, %r233, 16384;
	setp.eq.s32 	%p18, %r334, 0;
	@%p18 bra 	$L__BB0_36;
	ld.global.u32 	%r335, [%rd6+280];
	xor.b32  	%r392, %r392, %r335;
	ld.global.u32 	%r336, [%rd6+284];
	xor.b32  	%r391, %r391, %r336;
	ld.global.u32 	%r337, [%rd6+288];
	xor.b32  	%r390, %r390, %r337;
	ld.global.u32 	%r338, [%rd6+292];
	xor.b32  	%r389, %r389, %r338;
	ld.global.u32 	%r339, [%rd6+296];
	xor.b32  	%r388, %r388, %r339;
$L__BB0_36:
	and.b32  	%r341, %r233, 32768;
	setp.eq.s32 	%p19, %r341, 0;
	@%p19 bra 	$L__BB0_38;
	ld.global.u32 	%r342, [%rd6+300];
	xor.b32  	%r392, %r392, %r342;
	ld.global.u32 	%r343, [%rd6+304];
	xor.b32  	%r391, %r391, %r343;
	ld.global.u32 	%r344, [%rd6+308];
	xor.b32  	%r390, %r390, %r344;
	ld.global.u32 	%r345, [%rd6+312];
	xor.b32  	%r389, %r389, %r345;
	ld.global.u32 	%r346, [%rd6+316];
	xor.b32  	%r388, %r388, %r346;
$L__BB0_38:
	add.s32 	%r387, %r387, 16;
	setp.ne.s32 	%p20, %r387, 32;
	@%p20 bra 	$L__BB0_6;
	mad.lo.s32 	%r347, %r381, -31, %r24;
	add.s32 	%r381, %r347, 1;
	setp.ne.s32 	%p21, %r381, 5;
	@%p21 bra 	$L__BB0_5;
	st.global.u32 	[%rd2+4], %r392;
	st.global.u32 	[%rd2+8], %r391;
	st.global.u32 	[%rd2+12], %r390;
	st.global.u32 	[%rd2+16], %r389;
	st.global.u32 	[%rd2+20], %r388;
	add.s32 	%r375, %r375, 1;
	setp.lt.u32 	%p22, %r375, %r15;
	@%p22 bra 	$L__BB0_4;
$L__BB0_41:
	shr.u64 	%rd7, %rd20, 2;
	add.s32 	%r374, %r374, 1;
	setp.gt.u64 	%p23, %rd20, 3;
	mov.u64 	%rd20, %rd7;
	@%p23 bra 	$L__BB0_2;
$L__BB0_42:
	mov.b32 	%r348, 0;
	st.global.v2.u32 	[%rd2+24], {%r348, %r348};
	st.global.u32 	[%rd2+32], %r348;
	mov.b64 	%rd18, 0;
	st.global.u64 	[%rd2+40], %rd18;
	shl.b32 	%r349, %r1, 2;
	mov.u32 	%r350, _ZZ12calculate_piPfP17curandStateXORWOWE13partial_count;
	add.s32 	%r205, %r350, %r349;
	st.shared.u32 	[%r205], %r348;
	mov.u32 	%r351, %nctaid.x;
	mul.lo.s32 	%r206, %r485, %r351;
	mov.f32 	%f17, 0f00000000;
	mov.u32 	%r484, %r1;
$L__BB0_43:
	mov.u32 	%r210, %r390;
	mov.u32 	%r209, %r389;
	mov.u32 	%r390, %r388;
	shr.u32 	%r352, %r392, 2;
	xor.b32  	%r353, %r352, %r392;
	shl.b32 	%r354, %r390, 4;
	shl.b32 	%r355, %r353, 1;
	xor.b32  	%r356, %r355, %r354;
	xor.b32  	%r357, %r356, %r353;
	xor.b32  	%r389, %r357, %r390;
	add.s32 	%r358, %r478, %r389;
	add.s32 	%r359, %r358, 362437;
	cvt.rn.f32.u32 	%f5, %r359;
	fma.rn.f32 	%f6, %f5, 0f2F800000, 0f2F000000;
	shr.u32 	%r360, %r391, 2;
	xor.b32  	%r361, %r360, %r391;
	shl.b32 	%r362, %r389, 4;
	shl.b32 	%r363, %r361, 1;
	xor.b32  	%r364, %r363, %r362;
	xor.b32  	%r365, %r364, %r361;
	xor.b32  	%r388, %r365, %r389;
	add.s32 	%r478, %r478, 724874;
	add.s32 	%r366, %r388, %r478;
	cvt.rn.f32.u32 	%f7, %r366;
	fma.rn.f32 	%f8, %f7, 0f2F800000, 0f2F000000;
	mul.f32 	%f9, %f8, %f8;
	fma.rn.f32 	%f10, %f6, %f6, %f9;
	setp.gtu.f32 	%p24, %f10, 0f3F800000;
	@%p24 bra 	$L__BB0_45;
	add.f32 	%f17, %f17, 0f3F800000;
	st.shared.f32 	[%r205], %f17;
$L__BB0_45:
	add.s32 	%r484, %r484, %r206;
	setp.lt.s32 	%p25, %r484, 100000000;
	mov.u32 	%r391, %r209;
	mov.u32 	%r392, %r210;
	@%p25 bra 	$L__BB0_43;
	st.global.v2.u32 	[%rd2+8], {%r209, %r390};
	st.global.v2.u32 	[%rd2+16], {%r389, %r388};
	st.global.v2.u32 	[%rd2], {%r478, %r210};
	bar.sync 	0;
	setp.lt.u32 	%p26, %r485, 2;
	@%p26 bra 	$L__BB0_50;
$L__BB0_47:
	shr.u32 	%r219, %r485, 1;
	setp.ge.u32 	%p27, %r1, %r219;
	@%p27 bra 	$L__BB0_49;
	shl.b32 	%r367, %r219, 2;
	add.s32 	%r368, %r205, %r367;
	ld.shared.f32 	%f11, [%r368];
	ld.shared.f32 	%f12, [%r205];
	add.f32 	%f13, %f11, %f12;
	st.shared.f32 	[%r205], %f13;
$L__BB0_49:
	bar.sync 	0;
	setp.gt.u32 	%p28, %r485, 3;
	mov.u32 	%r485, %r219;
	@%p28 bra 	$L__BB0_47;
$L__BB0_50:
	setp.ne.s32 	%p29, %r1, 0;
	@%p29 bra 	$L__BB0_52;
	ld.shared.f32 	%f14, [_ZZ12calculate_piPfP17curandStateXORWOWE13partial_count];
	cvta.to.global.u64 	%rd19, %rd8;
	atom.global.add.f32 	%f15, [%rd19], %f14;
$L__BB0_52:
	ret;

}
	// .globl	_Z12setup_curandP17curandStateXORWOWm
.visible .entry _Z12setup_curandP17curandStateXORWOWm(
	.param .u64 .ptr .align 1 _Z12setup_curandP17curandStateXORWOWm_param_0,
	.param .u64 _Z12setup_curandP17curandStateXORWOWm_param_1
)
{
	.reg .pred 	%p<24>;
	.reg .b32 	%r<413>;
	.reg .b64 	%rd<19>;

	ld.param.u64 	%rd8, [_Z12setup_curandP17curandStateXORWOWm_param_0];
	ld.param.u64 	%rd9, [_Z12setup_curandP17curandStateXORWOWm_param_1];
	cvta.to.global.u64 	%rd10, %rd8;
	mov.u32 	%r182, %tid.x;
	mov.u32 	%r183, %ctaid.x;
	mov.u32 	%r184, %ntid.x;
	mad.lo.s32 	%r185, %r183, %r184, %r182;
	cvt.s64.s32 	%rd18, %r185;
	mul.wide.s32 	%rd11, %r185, 48;
	add.s64 	%rd2, %rd10, %rd11;
	cvt.u32.u64 	%r186, %rd9;
	xor.b32  	%r187, %r186, -1429050551;
	mul.lo.s32 	%r188, %r187, 1099087573;
	{ .reg .b32 tmp; mov.b64 {tmp, %r189}, %rd9; }
	xor.b32  	%r190, %r189, -136515619;
	mul.lo.s32 	%r191, %r190, -1703105765;
	add.s32 	%r192, %r188, %r191;
	add.s32 	%r193, %r192, 6615241;
	add.s32 	%r194, %r188, 123456789;
	st.global.v2.u32 	[%rd2], {%r193, %r194};
	xor.b32  	%r195, %r188, 362436069;
	add.s32 	%r196, %r191, 521288629;
	st.global.v2.u32 	[%rd2+8], {%r195, %r196};
	xor.b32  	%r197, %r191, 88675123;
	add.s32 	%r198, %r188, 5783321;
	st.global.v2.u32 	[%rd2+16], {%r197, %r198};
	setp.eq.s32 	%p1, %r185, 0;
	@%p1 bra 	$L__BB1_42;
	mov.b32 	%r319, 0;
$L__BB1_2:
	and.b64  	%rd4, %rd18, 3;
	setp.eq.s64 	%p2, %rd4, 0;
	@%p2 bra 	$L__BB1_41;
	mul.wide.u32 	%rd12, %r319, 3200;
	mov.u64 	%rd13, precalc_xorwow_matrix;
	add.s64 	%rd5, %rd13, %rd12;
	cvt.u32.u64 	%r2, %rd4;
	mov.b32 	%r320, 0;
$L__BB1_4:
	mov.b32 	%r333, 0;
	mov.u32 	%r334, %r333;
	mov.u32 	%r335, %r333;
	mov.u32 	%r336, %r333;
	mov.u32 	%r337, %r333;
	mov.u32 	%r326, %r333;
$L__BB1_5:
	mul.wide.u32 	%rd14, %r326, 4;
	add.s64 	%rd15, %rd2, %rd14;
	ld.global.u32 	%r10, [%rd15+4];
	shl.b32 	%r11, %r326, 5;
	mov.b32 	%r332, 0;
$L__BB1_6:
	.pragma "nounroll";
	shr.u32 	%r203, %r10, %r332;
	and.b32  	%r204, %r203, 1;
	setp.eq.b32 	%p3, %r204, 1;
	not.pred 	%p4, %p3;
	add.s32 	%r205, %r11, %r332;
	mul.lo.s32 	%r206, %r205, 5;
	mul.wide.u32 	%rd16, %r206, 4;
	add.s64 	%rd6, %rd5, %rd16;
	@%p4 bra 	$L__BB1_8;
	ld.global.u32 	%r207, [%rd6];
	xor.b32  	%r337, %r337, %r207;
	ld.global.u32 	%r208, [%rd6+4];
	xor.b32  	%r336, %r336, %r208;
	ld.global.u32 	%r209, [%rd6+8];
	xor.b32  	%r335, %r335, %r209;
	ld.global.u32 	%r210, [%rd6+12];
	xor.b32  	%r334, %r334, %r210;
	ld.global.u32 	%r211, [%rd6+16];
	xor.b32  	%r333, %r333, %r211;
$L__BB1_8:
	and.b32  	%r213, %r203, 2;
	setp.eq.s32 	%p5, %r213, 0;
	@%p5 bra 	$L__BB1_10;
	ld.global.u32 	%r214, [%rd6+20];
	xor.b32  	%r337, %r337, %r214;
	ld.global.u32 	%r215, [%rd6+24];
	xor.b32  	%r336, %r336, %r215;
	ld.global.u32 	%r216, [%rd6+28];
	xor.b32  	%r335, %r335, %r216;
	ld.global.u32 	%r217, [%rd6+32];
	xor.b32  	%r334, %r334, %r217;
	ld.global.u32 	%r218, [%rd6+36];
	xor.b32  	%r333, %r333, %r218;
$L__BB1_10:
	and.b32  	%r220, %r203, 4;
	setp.eq.s32 	%p6, %r220, 0;
	@%p6 bra 	$L__BB1_12;
	ld.global.u32 	%r221, [%rd6+40];
	xor.b32  	%r337, %r337, %r221;
	ld.global.u32 	%r222, [%rd6+44];
	xor.b32  	%r336, %r336, %r222;
	ld.global.u32 	%r223, [%rd6+48];
	xor.b32  	%r335, %r335, %r223;
	ld.global.u32 	%r224, [%rd6+52];
	xor.b32  	%r334, %r334, %r224;
	ld.global.u32 	%r225, [%rd6+56];
	xor.b32  	%r333, %r333, %r225;
$L__BB1_12:
	and.b32  	%r227, %r203, 8;
	setp.eq.s32 	%p7, %r227, 0;
	@%p7 bra 	$L__BB1_14;
	ld.global.u32 	%r228, [%rd6+60];
	xor.b32  	%r337, %r337, %r228;
	ld.global.u32 	%r229, [%rd6+64];
	xor.b32  	%r336, %r336, %r229;
	ld.global.u32 	%r230, [%rd6+68];
	xor.b32  	%r335, %r335, %r230;
	ld.global.u32 	%r231, [%rd6+72];
	xor.b32  	%r334, %r334, %r231;
	ld.global.u32 	%r232, [%rd6+76];
	xor.b32  	%r333, %r333, %r232;
$L__BB1_14:
	and.b32  	%r234, %r203, 16;
	setp.eq.s32 	%p8, %r234, 0;
	@%p8 bra 	$L__BB1_16;
	ld.global.u32 	%r235, [%rd6+80];
	xor.b32  	%r337, %r337, %r235;
	ld.global.u32 	%r236, [%rd6+84];
	xor.b32  	%r336, %r336, %r236;
	ld.global.u32 	%r237, [%rd6+88];
	xor.b32  	%r335, %r335, %r237;
	ld.global.u32 	%r238, [%rd6+92];
	xor.b32  	%r334, %r334, %r238;
	ld.global.u32 	%r239, [%rd6+96];
	xor.b32  	%r333, %r333, %r239;
$L__BB1_16:
	and.b32  	%r241, %r203, 32;
	setp.eq.s32 	%p9, %r241, 0;
	@%p9 bra 	$L__BB1_18;
	ld.global.u32 	%r242, [%rd6+100];
	xor.b32  	%r337, %r337, %r242;
	ld.global.u32 	%r243, [%rd6+104];
	xor.b32  	%r336, %r336, %r243;
	ld.global.u32 	%r244, [%rd6+108];
	xor.b32  	%r335, %r335, %r244;
	ld.global.u32 	%r245, [%rd6+112];
	xor.b32  	%r334, %r334, %r245;
	ld.global.u32 	%r246, [%rd6+116];
	xor.b32  	%r333, %r333, %r246;
$L__BB1_18:
	and.b32  	%r248, %r203, 64;
	setp.eq.s32 	%p10, %r248, 0;
	@%p10 bra 	$L__BB1_20;
	ld.global.u32 	%r249, [%rd6+120];
	xor.b32  	%r337, %r337, %r249;
	ld.global.u32 	%r250, [%rd6+124];
	xor.b32  	%r336, %r336, %r250;
	ld.global.u32 	%r251, [%rd6+128];
	xor.b32  	%r335, %r335, %r251;
	ld.global.u32 	%r252, [%rd6+132];
	xor.b32  	%r334, %r334, %r252;
	ld.global.u32 	%r253, [%rd6+136];
	xor.b32  	%r333, %r333, %r253;
$L__BB1_20:
	and.b32  	%r255, %r203, 128;
	setp.eq.s32 	%p11, %r255, 0;
	@%p11 bra 	$L__BB1_22;
	ld.global.u32 	%r256, [%rd6+140];
	xor.b32  	%r337, %r337, %r256;
	ld.global.u32 	%r257, [%rd6+144];
	xor.b32  	%r336, %r336, %r257;
	ld.global.u32 	%r258, [%rd6+148];
	xor.b32  	%r335, %r335, %r258;
	ld.global.u32 	%r259, [%rd6+152];
	xor.b32  	%r334, %r334, %r259;
	ld.global.u32 	%r260, [%rd6+156];
	xor.b32  	%r333, %r333, %r260;
$L__BB1_22:
	and.b32  	%r262, %r203, 256;
	setp.eq.s32 	%p12, %r262, 0;
	@%p12 bra 	$L__BB1_24;
	ld.global.u32 	%r263, [%rd6+160];
	xor.b32  	%r337, %r337, %r263;
	ld.global.u32 	%r264, [%rd6+164];
	xor.b32  	%r336, %r336, %r264;
	ld.global.u32 	%r265, [%rd6+168];
	xor.b32  	%r335, %r335, %r265;
	ld.global.u32 	%r266, [%rd6+172];
	xor.b32  	%r334, %r334, %r266;
	ld.global.u32 	%r267, [%rd6+176];
	xor.b32  	%r333, %r333, %r267;
$L__BB1_24:
	and.b32  	%r269, %r203, 512;
	setp.eq.s32 	%p13, %r269, 0;
	@%p13 bra 	$L__BB1_26;
	ld.global.u32 	%r270, [%rd6+180];
	xor.b32  	%r337, %r337, %r270;
	ld.global.u32 	%r271, [%rd6+184];
	xor.b32  	%r336, %r336, %r271;
	ld.global.u32 	%r272, [%rd6+188];
	xor.b32  	%r335, %r335, %r272;
	ld.global.u32 	%r273, [%rd6+192];
	xor.b32  	%r334, %r334, %r273;
	ld.global.u32 	%r274, [%rd6+196];
	xor.b32  	%r333, %r333, %r274;
$L__BB1_26:
	and.b32  	%r276, %r203, 1024;
	setp.eq.s32 	%p14, %r276, 0;
	@%p14 bra 	$L__BB1_28;
	ld.global.u32 	%r277, [%rd6+200];
	xor.b32  	%r337, %r337, %r277;
	ld.global.u32 	%r278, [%rd6+204];
	xor.b32  	%r336, %r336, %r278;
	ld.global.u32 	%r279, [%rd6+208];
	xor.b32  	%r335, %r335, %r279;
	ld.global.u32 	%r280, [%rd6+212];
	xor.b32  	%r334, %r334, %r280;
	ld.global.u32 	%r281, [%rd6+216];
	xor.b32  	%r333, %r333, %r281;
$L__BB1_28:
	and.b32  	%r283, %r203, 2048;
	setp.eq.s32 	%p15, %r283, 0;
	@%p15 bra 	$L__BB1_30;
	ld.global.u32 	%r284, [%rd6+220];
	xor.b32  	%r337, %r337, %r284;
	ld.global.u32 	%r285, [%rd6+224];
	xor.b32  	%r336, %r336, %r285;
	ld.global.u32 	%r286, [%rd6+228];
	xor.b32  	%r335, %r335, %r286;
	ld.global.u32 	%r287, [%rd6+232];
	xor.b32  	%r334, %r334, %r287;
	ld.global.u32 	%r288, [%rd6+236];
	xor.b32  	%r333, %r333, %r288;
$L__BB1_30:
	and.b32  	%r290, %r203, 4096;
	setp.eq.s32 	%p16, %r290, 0;
	@%p16 bra 	$L__BB1_32;
	ld.global.u32 	%r291, [%rd6+240];
	xor.b32  	%r337, %r337, %r291;
	ld.global.u32 	%r292, [%rd6+244];
	xor.b32  	%r336, %r336, %r292;
	ld.global.u32 	%r293, [%rd6+248];
	xor.b32  	%r335, %r335, %r293;
	ld.global.u32 	%r294, [%rd6+252];
	xor.b32  	%r334, %r334, %r294;
	ld.global.u32 	%r295, [%rd6+256];
	xor.b32  	%r333, %r333, %r295;
$L__BB1_32:
	and.b32  	%r297, %r203, 8192;
	setp.eq.s32 	%p17, %r297, 0;
	@%p17 bra 	$L__BB1_34;
	ld.global.u32 	%r298, [%rd6+260];
	xor.b32  	%r337, %r337, %r298;
	ld.global.u32 	%r299, [%rd6+264];
	xor.b32  	%r336, %r336, %r299;
	ld.global.u32 	%r300, [%rd6+268];
	xor.b32  	%r335, %r335, %r300;
	ld.global.u32 	%r301, [%rd6+272];
	xor.b32  	%r334, %r334, %r301;
	ld.global.u32 	%r302, [%rd6+276];
	xor.b32  	%r333, %r333, %r302;
$L__BB1_34:
	and.b32  	%r304, %r203, 16384;
	setp.eq.s32 	%p18, %r304, 0;
	@%p18 bra 	$L__BB1_36;
	ld.global.u32 	%r305, [%rd6+280];
	xor.b32  	%r337, %r337, %r305;
	ld.global.u32 	%r306, [%rd6+284];
	xor.b32  	%r336, %r336, %r306;
	ld.global.u32 	%r307, [%rd6+288];
	xor.b32  	%r335, %r335, %r307;
	ld.global.u32 	%r308, [%rd6+292];
	xor.b32  	%r334, %r334, %r308;
	ld.global.u32 	%r309, [%rd6+296];
	xor.b32  	%r333, %r333, %r309;
$L__BB1_36:
	and.b32  	%r311, %r203, 32768;
	setp.eq.s32 	%p19, %r311, 0;
	@%p19 bra 	$L__BB1_38;
	ld.global.u32 	%r312, [%rd6+300];
	xor.b32  	%r337, %r337, %r312;
	ld.global.u32 	%r313, [%rd6+304];
	xor.b32  	%r336, %r336, %r313;
	ld.global.u32 	%r314, [%rd6+308];
	xor.b32  	%r335, %r335, %r314;
	ld.global.u32 	%r315, [%rd6+312];
	xor.b32  	%r334, %r334, %r315;
	ld.global.u32 	%r316, [%rd6+316];
	xor.b32  	%r333, %r333, %r316;
$L__BB1_38:
	add.s32 	%r332, %r332, 16;
	setp.ne.s32 	%p20, %r332, 32;
	@%p20 bra 	$L__BB1_6;
	mad.lo.s32 	%r317, %r326, -31, %r11;
	add.s32 	%r326, %r317, 1;
	setp.ne.s32 	%p21, %r326, 5;
	@%p21 bra 	$L__BB1_5;
	st.global.u32 	[%rd2+4], %r337;
	st.global.u32 	[%rd2+8], %r336;
	st.global.u32 	[%rd2+12], %r335;
	st.global.u32 	[%rd2+16], %r334;
	st.global.u32 	[%rd2+20], %r333;
	add.s32 	%r320, %r320, 1;
	setp.lt.u32 	%p22, %r320, %r2;
	@%p22 bra 	$L__BB1_4;
$L__BB1_41:
	shr.u64 	%rd7, %rd18, 2;
	add.s32 	%r319, %r319, 1;
	setp.gt.u64 	%p23, %rd18, 3;
	mov.u64 	%rd18, %rd7;
	@%p23 bra 	$L__BB1_2;
$L__BB1_42:
	mov.b32 	%r318, 0;
	st.global.v2.u32 	[%rd2+24], {%r318, %r318};
	st.global.u32 	[%rd2+32], %r318;
	mov.b64 	%rd17, 0;
	st.global.u64 	[%rd2+40], %rd17;
	ret;

}


// ===== COMPILED SASS (sm_100) =====

	.target	sm_100

	.elftype	@"ET_EXEC"


//--------------------- .note.nv.tkinfo           --------------------------
	.section	.note.nv.tkinfo,"",@"SHT_NOTE"
	.sectionflags	@"SHF_NOTE_NV_TKINFO"
	.tkinfo
        /*0018*/ 	.word	0x00000002
        /*0030*/ 	.string	""
        /*0030*/ 	.string	"ptxas"
        /*0030*/ 	.string	"Cuda compilation tools, release 13.0, V13.0.88"
        /*0030*/ 	.string	"Build cuda_13.0.r13.0/compiler.36424714_0"
        /*0030*/ 	.string	"-arch sm_100 -m 64 "



//--------------------- .note.nv.cuinfo           --------------------------
	.section	.note.nv.cuinfo,"",@"SHT_NOTE"
	.sectionflags	@"SHF_NOTE_NV_CUINFO"
        /*0018*/ 	.short	0x0002
        /*001a*/ 	.short	0x0064
        /*001c*/ 	.short	0x0082
	.zero		2


//--------------------- .nv.info                  --------------------------
	.section	.nv.info,"",@"SHT_CUDA_INFO"
	.align	4


	//----- nvinfo : EIATTR_REGCOUNT
	.align		4
        /*0000*/ 	.byte	0x04, 0x2f
        /*0002*/ 	.short	(.L_10 - .L_9)
	.align		4
.L_9:
        /*0004*/ 	.word	index@(_Z12calculate_piPfP17curandStateXORWOW)
        /*0008*/ 	.word	0x0000001f


	//----- nvinfo : EIATTR_FRAME_SIZE
	.align		4
.L_10:
        /*000c*/ 	.byte	0x04, 0x11
        /*000e*/ 	.short	(.L_12 - .L_11)
	.align		4
.L_11:
        /*0010*/ 	.word	index@(_Z12calculate_piPfP17curandStateXORWOW)
        /*0014*/ 	.word	0x00000000


	//----- nvinfo : EIATTR_REGCOUNT
	.align		4
.L_12:
        /*0018*/ 	.byte	0x04, 0x2f
        /*001a*/ 	.short	(.L_14 - .L_13)
	.align		4
.L_13:
        /*001c*/ 	.word	index@(_Z12setup_curandP17curandStateXORWOWm)
        /*0020*/ 	.word	0x0000001f


	//----- nvinfo : EIATTR_FRAME_SIZE
	.align		4
.L_14:
        /*0024*/ 	.byte	0x04, 0x11
        /*0026*/ 	.short	(.L_16 - .L_15)
	.align		4
.L_15:
        /*0028*/ 	.word	index@(_Z12setup_curandP17curandStateXORWOWm)
        /*002c*/ 	.word	0x00000000


	//----- nvinfo : EIATTR_MIN_STACK_SIZE
	.align		4
.L_16:
        /*0030*/ 	.byte	0x04, 0x12
        /*0032*/ 	.short	(.L_18 - .L_17)
	.align		4
.L_17:
        /*0034*/ 	.word	index@(_Z12setup_curandP17curandStateXORWOWm)
        /*0038*/ 	.word	0x00000000


	//----- nvinfo : EIATTR_MIN_STACK_SIZE
	.align		4
.L_18:
        /*003c*/ 	.byte	0x04, 0x12
        /*003e*/ 	.short	(.L_20 - .L_19)
	.align		4
.L_19:
        /*0040*/ 	.word	index@(_Z12calculate_piPfP17curandStateXORWOW)
        /*0044*/ 	.word	0x00000000
.L_20:


//--------------------- .nv.compat                --------------------------
	.section	.nv.compat,"",@"SHT_CUDA_COMPAT_INFO"
	.align	4
        /*0000*/ 	.byte	0x02, 0x09, 0x00, 0x00, 0x02, 0x02, 0x01, 0x00, 0x02, 0x05, 0x05, 0x00, 0x03, 0x07, 0x01, 0x01
        /*0010*/ 	.byte	0x02, 0x03, 0x00, 0x00, 0x02, 0x06, 0x01, 0x00, 0x04, 0x0b, 0x08, 0x00, 0x01, 0x00, 0x00, 0x00
        /*0020*/ 	.byte	0x00, 0x00, 0x00, 0x00


//--------------------- .nv.info._Z12setup_curandP17curandStateXORWOWm --------------------------
	.section	.nv.info._Z12setup_curandP17curandStateXORWOWm,"",@"SHT_CUDA_INFO"
	.sectionflags	@""
	.align	4


	//----- nvinfo : EIATTR_CUDA_API_VERSION
	.align		4
        /*0000*/ 	.byte	0x04, 0x37
        /*0002*/ 	.short	(.L_22 - .L_21)
.L_21:
        /*0004*/ 	.word	0x00000082


	//----- nvinfo : EIATTR_KPARAM_INFO
	.align		4
.L_22:
        /*0008*/ 	.byte	0x04, 0x17
        /*000a*/ 	.short	(.L_24 - .L_23)
.L_23:
        /*000c*/ 	.word	0x00000000
        /*0010*/ 	.short	0x0001
        /*0012*/ 	.short	0x0008
        /*0014*/ 	.byte	0x00, 0xf0, 0x21, 0x00


	//----- nvinfo : EIATTR_KPARAM_INFO
	.align		4
.L_24:
        /*0018*/ 	.byte	0x04, 0x17
        /*001a*/ 	.short	(.L_26 - .L_25)
.L_25:
        /*001c*/ 	.word	0x00000000
        /*0020*/ 	.short	0x0000
        /*0022*/ 	.short	0x0000
        /*0024*/ 	.byte	0x00, 0xf5, 0x21, 0x00


	//----- nvinfo : EIATTR_SPARSE_MMA_MASK
	.align		4
.L_26:
        /*0028*/ 	.byte	0x03, 0x50
        /*002a*/ 	.short	0x0000


	//----- nvinfo : EIATTR_MAXREG_COUNT
	.align		4
        /*002c*/ 	.byte	0x03, 0x1b
        /*002e*/ 	.short	0x00ff


	//----- nvinfo : EIATTR_MERCURY_ISA_VERSION
	.align		4
        /*0030*/ 	.byte	0x03, 0x5f
        /*0032*/ 	.short	0x0101


	//----- nvinfo : EIATTR_VRC_CTA_INIT_COUNT
	.align		4
        /*0034*/ 	.byte	0x02, 0x4a
	.zero		1
	.zero		1


	//----- nvinfo : EIATTR_EXIT_INSTR_OFFSETS
	.align		4
        /*0038*/ 	.byte	0x04, 0x1c
        /*003a*/ 	.short	(.L_28 - .L_27)


	//   ....[0]....
.L_27:
        /*003c*/ 	.word	0x00000ed0


	//----- nvinfo : EIATTR_CRS_STACK_SIZE
	.align		4
.L_28:
        /*0040*/ 	.byte	0x04, 0x1e
        /*0042*/ 	.short	(.L_30 - .L_29)
.L_29:
        /*0044*/ 	.word	0x00000000


	//----- nvinfo : EIATTR_CBANK_PARAM_SIZE
	.align		4
.L_30:
        /*0048*/ 	.byte	0x03, 0x19
        /*004a*/ 	.short	0x0010


	//----- nvinfo : EIATTR_PARAM_CBANK
	.align		4
        /*004c*/ 	.byte	0x04, 0x0a
        /*004e*/ 	.short	(.L_32 - .L_31)
	.align		4
.L_31:
        /*0050*/ 	.word	index@(.nv.constant0._Z12setup_curandP17curandStateXORWOWm)
        /*0054*/ 	.short	0x0380
        /*0056*/ 	.short	0x0010


	//----- nvinfo : EIATTR_SW_WAR
	.align		4
.L_32:
        /*0058*/ 	.byte	0x04, 0x36
        /*005a*/ 	.short	(.L_34 - .L_33)
.L_33:
        /*005c*/ 	.word	0x00000008
.L_34:


//--------------------- .nv.info._Z12calculate_piPfP17curandStateXORWOW --------------------------
	.section	.nv.info._Z12calculate_piPfP17curandStateXORWOW,"",@"SHT_CUDA_INFO"
	.sectionflags	@""
	.align	4


	//----- nvinfo : EIATTR_CUDA_API_VERSION
	.align		4
        /*0000*/ 	.byte	0x04, 0x37
        /*0002*/ 	.short	(.L_36 - .L_35)
.L_35:
        /*0004*/ 	.word	0x00000082


	//----- nvinfo : EIATTR_KPARAM_INFO
	.align		4
.L_36:
        /*0008*/ 	.byte	0x04, 0x17
        /*000a*/ 	.short	(.L_38 - .L_37)
.L_37:
        /*000c*/ 	.word	0x00000000
        /*0010*/ 	.short	0x0001
        /*0012*/ 	.short	0x0008
        /*0014*/ 	.byte	0x00, 0xf5, 0x21, 0x00


	//----- nvinfo : EIATTR_KPARAM_INFO
	.align		4
.L_38:
        /*0018*/ 	.byte	0x04, 0x17
        /*001a*/ 	.short	(.L_40 - .L_39)
.L_39:
        /*001c*/ 	.word	0x00000000
        /*0020*/ 	.short	0x0000
        /*0022*/ 	.short	0x0000
        /*0024*/ 	.byte	0x00, 0xf5, 0x21, 0x00


	//----- nvinfo : EIATTR_SPARSE_MMA_MASK
	.align		4
.L_40:
        /*0028*/ 	.byte	0x03, 0x50
        /*002a*/ 	.short	0x0000


	//----- nvinfo : EIATTR_MAXREG_COUNT
	.align		4
        /*002c*/ 	.byte	0x03, 0x1b
        /*002e*/ 	.short	0x00ff


	//----- nvinfo : EIATTR_NUM_BARRIERS
	.align		4
        /*0030*/ 	.byte	0x02, 0x4c
        /*0032*/ 	.byte	0x01
	.zero		1


	//----- nvinfo : EIATTR_MERCURY_ISA_VERSION
	.align		4
        /*0034*/ 	.byte	0x03, 0x5f
        /*0036*/ 	.short	0x0101


	//----- nvinfo : EIATTR_VRC_CTA_INIT_COUNT
	.align		4
        /*0038*/ 	.byte	0x02, 0x4a
	.zero		1
	.zero		1


	//----- nvinfo : EIATTR_EXIT_INSTR_OFFSETS
	.align		4
        /*003c*/ 	.byte	0x04, 0x1c
        /*003e*/ 	.short	(.L_42 - .L_41)


	//   ....[0]....
.L_41:
        /*0040*/ 	.word	0x000012e0


	//   ....[1]....
        /*0044*/ 	.word	0x00001350


	//----- nvinfo : EIATTR_CRS_STACK_SIZE
	.align		4
.L_42:
        /*0048*/ 	.byte	0x04, 0x1e
        /*004a*/ 	.short	(.L_44 - .L_43)
.L_43:
        /*004c*/ 	.word	0x00000000


	//----- nvinfo : EIATTR_CBANK_PARAM_SIZE
	.align		4
.L_44:
        /*0050*/ 	.byte	0x03, 0x19
        /*0052*/ 	.short	0x0010


	//----- nvinfo : EIATTR_PARAM_CBANK
	.align		4
        /*0054*/ 	.byte	0x04, 0x0a
        /*0056*/ 	.short	(.L_46 - .L_45)
	.align		4
.L_45:
        /*0058*/ 	.word	index@(.nv.constant0._Z12calculate_piPfP17curandStateXORWOW)
        /*005c*/ 	.short	0x0380
        /*005e*/ 	.short	0x0010


	//----- nvinfo : EIATTR_SW_WAR
	.align		4
.L_46:
        /*0060*/ 	.byte	0x04, 0x36
        /*0062*/ 	.short	(.L_48 - .L_47)
.L_47:
        /*0064*/ 	.word	0x00000008
.L_48:


//--------------------- .nv.callgraph             --------------------------
	.section	.nv.callgraph,"",@"SHT_CUDA_CALLGRAPH"
	.align	4
	.sectionentsize	8
	.align		4
        /*0000*/ 	.word	0x00000000
	.align		4
        /*0004*/ 	.word	0xffffffff
	.align		4
        /*0008*/ 	.word	0x00000000
	.align		4
        /*000c*/ 	.word	0xfffffffe
	.align		4
        /*0010*/ 	.word	0x00000000
	.align		4
        /*0014*/ 	.word	0xfffffffd
	.align		4
        /*0018*/ 	.word	0x00000000
	.align		4
        /*001c*/ 	.word	0xfffffffc


//--------------------- .nv.constant4             --------------------------
	.section	.nv.constant4,"a",@progbits
	.align	8
	.align		8
.nv.constant4:
        /*0000*/ 	.dword	precalc_xorwow_matrix
	.align		8
        /*0008*/ 	.dword	precalc_xorwow_offset_matrix
	.align		8
        /*0010*/ 	.dword	mrg32k3aM1
	.align		8
        /*0018*/ 	.dword	mrg32k3aM2
	.align		8
        /*0020*/ 	.dword	mrg32k3aM1SubSeq
	.align		8
        /*0028*/ 	.dword	mrg32k3aM2SubSeq
	.align		8
        /*0030*/ 	.dword	mrg32k3aM1Seq
	.align		8
        /*0038*/ 	.dword	mrg32k3aM2Seq


//--------------------- .nv.constant3             --------------------------
	.section	.nv.constant3,"a",@progbits
	.align	8
.nv.constant3:
	.type		__cr_lgamma_table,@object
	.size		__cr_lgamma_table,(.L_8 - __cr_lgamma_table)
__cr_lgamma_table:
        /*0000*/ 	.byte	0x00, 0x00, 0x00, 0x00, 0x00, 0x00, 0x00, 0x00, 0x00, 0x00, 0x00, 0x00, 0x00, 0x00, 0x00, 0x00
        /*0010*/ 	.byte	0xef, 0x39, 0xfa, 0xfe, 0x42, 0x2e, 0xe6, 0x3f, 0x02, 0x20, 0x2a, 0xfa, 0x0b, 0xab, 0xfc, 0x3f
        /*0020*/ 	.byte	0xf9, 0x2c, 0x92, 0x7c, 0xa7, 0x6c, 0x09, 0x40, 0xc9, 0x79, 0x44, 0x3c, 0x64, 0x26, 0x13, 0x40
        /*0030*/ 	.byte	0xca, 0x01, 0xcf, 0x3a, 0x27, 0x51, 0x1a, 0x40, 0x30, 0xcc, 0x2d, 0xf3, 0xe1, 0x0c, 0x21, 0x40
        /*0040*/ 	.byte	0x0d, 0xb7, 0xfc, 0x82, 0x8e, 0x35, 0x25, 0x40
.L_8:


//--------------------- .text._Z12setup_curandP17curandStateXORWOWm --------------------------
	.section	.text._Z12setup_curandP17curandStateXORWOWm,"ax",@progbits
	.align	128
        .global         _Z12setup_curandP17curandStateXORWOWm
        .type           _Z12setup_curandP17curandStateXORWOWm,@function
        .size           _Z12setup_curandP17curandStateXORWOWm,(.L_x_22 - _Z12setup_curandP17curandStateXORWOWm)
        .other          _Z12setup_curandP17curandStateXORWOWm,@"STO_CUDA_ENTRY STV_DEFAULT"
_Z12setup_curandP17curandStateXORWOWm:
.text._Z12setup_curandP17curandStateXORWOWm:
[----:B------:R-:W-:Y:S01]  /*0000*/  LDC R1, c[0x0][0x37c] ;  /* 0x0000df00ff017b82 */ /* 0x000fe20000000800 */
[----:B------:R-:W0:Y:S07]  /*0010*/  S2R R13, SR_TID.X ;  /* 0x00000000000d7919 */ /* 0x000e2e0000002100 */
[----:B------:R-:W1:Y:S01]  /*0020*/  LDC.64 R2, c[0x0][0x388] ;  /* 0x0000e200ff027b82 */ /* 0x000e620000000a00 */
[----:B------:R-:W2:Y:S01]  /*0030*/  LDCU.64 UR4, c[0x0][0x358] ;  /* 0x00006b00ff0477ac */ /* 0x000ea20008000a00 */
[----:B------:R-:W-:Y:S06]  /*0040*/  BSSY.RECONVERGENT B0, `(.L_x_0) ;  /* 0x00000e5000007945 */ /* 0x000fec0003800200 */
[----:B------:R-:W0:Y:S08]  /*0050*/  S2UR UR6, SR_CTAID.X ;  /* 0x00000000000679c3 */ /* 0x000e300000002500 */
[----:B------:R-:W0:Y:S08]  /*0060*/  LDC R4, c[0x0][0x360] ;  /* 0x0000d800ff047b82 */ /* 0x000e300000000800 */
[----:B------:R-:W3:Y:S01]  /*0070*/  LDC.64 R6, c[0x0][0x380] ;  /* 0x0000e000ff067b82 */ /* 0x000ee20000000a00 */
[----:B-1----:R-:W-:-:S02]  /*0080*/  LOP3.LUT R0, R2, 0xaad26b49, RZ, 0x3c, !PT ;  /* 0xaad26b4902007812 */ /* 0x002fc400078e3cff */
[----:B------:R-:W-:-:S03]  /*0090*/  LOP3.LUT R2, R3, 0xf7dcefdd, RZ, 0x3c, !PT ;  /* 0xf7dcefdd03027812 */ /* 0x000fc600078e3cff */
[----:B------:R-:W-:Y:S02]  /*00a0*/  IMAD R0, R0, 0x4182bed5, RZ ;  /* 0x4182bed500007824 */ /* 0x000fe400078e02ff */
[----:B------:R-:W-:Y:S02]  /*00b0*/  IMAD R3, R2, -0x658354e5, RZ ;  /* 0x9a7cab1b02037824 */ /* 0x000fe400078e02ff */
[C---:B------:R-:W-:Y:S01]  /*00c0*/  VIADD R5, R0.reuse, 0x75bcd15 ;  /* 0x075bcd1500057836 */ /* 0x040fe20000000000 */
[C---:B------:R-:W-:Y:S01]  /*00d0*/  LOP3.LUT R8, R0.reuse, 0x159a55e5, RZ, 0x3c, !PT ;  /* 0x159a55e500087812 */ /* 0x040fe200078e3cff */
[----:B------:R-:W-:Y:S01]  /*00e0*/  VIADD R11, R0, 0x583f19 ;  /* 0x00583f19000b7836 */ /* 0x000fe20000000000 */
[C---:B------:R-:W-:Y:S01]  /*00f0*/  LOP3.LUT R10, R3.reuse, 0x5491333, RZ, 0x3c, !PT ;  /* 0x05491333030a7812 */ /* 0x040fe200078e3cff */
[----:B------:R-:W-:Y:S02]  /*0100*/  VIADD R9, R3, 0x1f123bb5 ;  /* 0x1f123bb503097836 */ /* 0x000fe40000000000 */
[----:B0-----:R-:W-:Y:S01]  /*0110*/  IMAD R13, R4, UR6, R13 ;  /* 0x00000006040d7c24 */ /* 0x001fe2000f8e020d */
[----:B------:R-:W-:-:S04]  /*0120*/  IADD3 R4, PT, PT, R0, 0x64f0c9, R3 ;  /* 0x0064f0c900047810 */ /* 0x000fc80007ffe003 */
[C---:B------:R-:W-:Y:S01]  /*0130*/  ISETP.NE.AND P0, PT, R13.reuse, RZ, PT ;  /* 0x000000ff0d00720c */ /* 0x040fe20003f05270 */
[----:B---3--:R-:W-:-:S05]  /*0140*/  IMAD.WIDE R6, R13, 0x30, R6 ;  /* 0x000000300d067825 */ /* 0x008fca00078e0206 */
[----:B--2---:R0:W-:Y:S04]  /*0150*/  STG.E.64 desc[UR4][R6.64], R4 ;  /* 0x0000000406007986 */ /* 0x0041e8000c101b04 */
[----:B------:R0:W-:Y:S04]  /*0160*/  STG.E.64 desc[UR4][R6.64+0x8], R8 ;  /* 0x0000080806007986 */ /* 0x0001e8000c101b04 */
[----:B------:R0:W-:Y:S01]  /*0170*/  STG.E.64 desc[UR4][R6.64+0x10], R10 ;  /* 0x0000100a06007986 */ /* 0x0001e2000c101b04 */
[----:B------:R-:W-:Y:S05]  /*0180*/  @!P0 BRA `(.L_x_1) ;  /* 0x0000000c00408947 */ /* 0x000fea0003800000 */
[----:B------:R-:W-:Y:S01]  /*0190*/  SHF.R.S32.HI R0, RZ, 0x1f, R13 ;  /* 0x0000001fff007819 */ /* 0x000fe2000001140d */
[----:B------:R-:W-:-:S07]  /*01a0*/  IMAD.MOV.U32 R12, RZ, RZ, RZ ;  /* 0x000000ffff0c7224 */ /* 0x000fce00078e00ff */
.L_x_7:
[----:B-1----:R-:W-:Y:S01]  /*01b0*/  LOP3.LUT R2, R13, 0x3, RZ, 0xc0, !PT ;  /* 0x000000030d027812 */ /* 0x002fe200078ec0ff */
[----:B------:R-:W-:Y:S03]  /*01c0*/  BSSY.RECONVERGENT B1, `(.L_x_2) ;  /* 0x00000c6000017945 */ /* 0x000fe60003800200 */
[----:B------:R-:W-:-:S04]  /*01d0*/  ISETP.NE.U32.AND P0, PT, R2, RZ, PT ;  /* 0x000000ff0200720c */ /* 0x000fc80003f05070 */
[----:B------:R-:W-:-:S13]  /*01e0*/  ISETP.NE.AND.EX P0, PT, RZ, RZ, PT, P0 ;  /* 0x000000ffff00720c */ /* 0x000fda0003f05300 */
[----:B------:R-:W-:Y:S05]  /*01f0*/  @!P0 BRA `(.L_x_3) ;  /* 0x0000000c00088947 */ /* 0x000fea0003800000 */
[----:B0-----:R-:W0:Y:S01]  /*0200*/  LDC.64 R8, c[0x4][RZ] ;  /* 0x01000000ff087b82 */ /* 0x001e220000000a00 */
[----:B------:R-:W-:Y:S02]  /*0210*/  IMAD.MOV.U32 R14, RZ, RZ, RZ ;  /* 0x000000ffff0e7224 */ /* 0x000fe400078e00ff */
[----:B0-----:R-:W-:-:S07]  /*0220*/  IMAD.WIDE.U32 R8, R12, 0xc80, R8 ;  /* 0x00000c800c087825 */ /* 0x001fce00078e0008 */
.L_x_6:
[----:B-1----:R-:W-:Y:S01]  /*0230*/  IMAD.MOV.U32 R15, RZ, RZ, RZ ;  /* 0x000000ffff0f7224 */ /* 0x002fe200078e00ff */
[----:B------:R-:W-:Y:S01]  /*0240*/  CS2R R2, SRZ ;  /* 0x0000000000027805 */ /* 0x000fe2000001ff00 */
[----:B------:R-:W-:Y:S01]  /*0250*/  IMAD.MOV.U32 R17, RZ, RZ, RZ ;  /* 0x000000ffff117224 */ /* 0x000fe200078e00ff */
[----:B------:R-:W-:-:S07]  /*0260*/  CS2R R4, SRZ ;  /* 0x0000000000047805 */ /* 0x000fce000001ff00 */
.L_x_5:
[----:B------:R-:W-:-:S05]  /*0270*/  IMAD.WIDE.U32 R10, R17, 0x4, R6 ;  /* 0x00000004110a7825 */ /* 0x000fca00078e0006 */
[----:B------:R0:W5:Y:S01]  /*0280*/  LDG.E R16, desc[UR4][R10.64+0x4] ;  /* 0x000004040a107981 */ /* 0x000162000c1e1900 */
[----:B------:R-:W-:-:S07]  /*0290*/  IMAD.MOV.U32 R19, RZ, RZ, RZ ;  /* 0x000000ffff137224 */ /* 0x000fce00078e00ff */
.L_x_4:
[----:B-----5:R-:W-:Y:S01]  /*02a0*/  SHF.R.U32.HI R24, RZ, R19, R16 ;  /* 0x00000013ff187219 */ /* 0x020fe20000011610 */
[----:B0-----:R-:W-:-:S03]  /*02b0*/  IMAD.SHL.U32 R10, R17, 0x20, RZ ;  /* 0x00000020110a7824 */ /* 0x001fc600078e00ff */
[----:B------:R-:W-:Y:S01]  /*02c0*/  LOP3.LUT R11, R24, 0x1, RZ, 0xc0, !PT ;  /* 0x00000001180b7812 */ /* 0x000fe200078ec0ff */
[----:B------:R-:W-:-:S03]  /*02d0*/  IMAD.IADD R10, R10, 0x1, R19 ;  /* 0x000000010a0a7824 */ /* 0x000fc600078e0213 */
[----:B------:R-:W-:Y:S01]  /*02e0*/  ISETP.NE.U32.AND P0, PT, R11, 0x1, PT ;  /* 0x000000010b00780c */ /* 0x000fe20003f05070 */
[----:B------:R-:W-:-:S03]  /*02f0*/  IMAD R11, R10, 0x5, RZ ;  /* 0x000000050a0b7824 */ /* 0x000fc600078e02ff */
[----:B------:R-:W-:Y:S01]  /*0300*/  R2P PR, R24, 0x7e ;  /* 0x0000007e18007804 */ /* 0x000fe20000000000 */
[----:B------:R-:W-:-:S08]  /*0310*/  IMAD.WIDE.U32 R10, R11, 0x4, R8 ;  /* 0x000000040b0a7825 */ /* 0x000fd000078e0008 */
[----:B------:R-:W2:Y:S04]  /*0320*/  @!P0 LDG.E R18, desc[UR4][R10.64] ;  /* 0x000000040a128981 */ /* 0x000ea8000c1e1900 */
[----:B------:R-:W3:Y:S04]  /*0330*/  @!P0 LDG.E R20, desc[UR4][R10.64+0x10] ;  /* 0x000010040a148981 */ /* 0x000ee8000c1e1900 */
[----:B------:R-:W4:Y:S04]  /*0340*/  @P1 LDG.E R22, desc[UR4][R10.64+0x14] ;  /* 0x000014040a161981 */ /* 0x000f28000c1e1900 */
[----:B------:R-:W4:Y:S04]  /*0350*/  @P2 LDG.E R26, desc[UR4][R10.64+0x28] ;  /* 0x000028040a1a2981 */ /* 0x000f28000c1e1900 */
[----:B------:R-:W4:Y:S04]  /*0360*/  @!P0 LDG.E R21, desc[UR4][R10.64+0x4] ;  /* 0x000004040a158981 */ /* 0x000f28000c1e1900 */
[----:B------:R-:W4:Y:S04]  /*0370*/  @!P0 LDG.E R23, desc[UR4][R10.64+0xc] ;  /* 0x00000c040a178981 */ /* 0x000f28000c1e1900 */
[----:B------:R-:W4:Y:S04]  /*0380*/  @P1 LDG.E R25, desc[UR4][R10.64+0x18] ;  /* 0x000018040a191981 */ /* 0x000f28000c1e1900 */
[----:B------:R-:W4:Y:S04]  /*0390*/  @P3 LDG.E R28, desc[UR4][R10.64+0x3c] ;  /* 0x00003c040a1c3981 */ /* 0x000f28000c1e1900 */
[----:B------:R-:W4:Y:S01]  /*03a0*/  @P6 LDG.E R27, desc[UR4][R10.64+0x7c] ;  /* 0x00007c040a1b6981 */ /* 0x000f22000c1e1900 */
[----:B--2---:R-:W-:-:S03]  /*03b0*/  @!P0 LOP3.LUT R15, R15, R18, RZ, 0x3c, !PT ;  /* 0x000000120f0f8212 */ /* 0x004fc600078e3cff */
[----:B------:R-:W2:Y:S01]  /*03c0*/  @!P0 LDG.E R18, desc[UR4][R10.64+0x8] ;  /* 0x000008040a128981 */ /* 0x000ea2000c1e1900 */
[----:B---3--:R-:W-:-:S03]  /*03d0*/  @!P0 LOP3.LUT R3, R3, R20, RZ, 0x3c, !PT ;  /* 0x0000001403038212 */ /* 0x008fc600078e3cff */
[----:B------:R-:W3:Y:S01]  /*03e0*/  @P1 LDG.E R20, desc[UR4][R10.64+0x24] ;  /* 0x000024040a141981 */ /* 0x000ee2000c1e1900 */
[----:B----4-:R-:W-:-:S03]  /*03f0*/  @P1 LOP3.LUT R15, R15, R22, RZ, 0x3c, !PT ;  /* 0x000000160f0f1212 */ /* 0x010fc600078e3cff */
[----:B------:R-:W4:Y:S01]  /*0400*/  @P2 LDG.E R22, desc[UR4][R10.64+0x38] ;  /* 0x000038040a162981 */ /* 0x000f22000c1e1900 */
[----:B------:R-:W-:-:S03]  /*0410*/  @P2 LOP3.LUT R15, R15, R26, RZ, 0x3c, !PT ;  /* 0x0000001a0f0f2212 */ /* 0x000fc600078e3cff */
[----:B------:R-:W4:Y:S01]  /*0420*/  @P4 LDG.E R26, desc[UR4][R10.64+0x50] ;  /* 0x000050040a1a4981 */ /* 0x000f22000c1e1900 */
[----:B------:R-:W-:-:S03]  /*0430*/  @!P0 LOP3.LUT R4, R4, R21, RZ, 0x3c, !PT ;  /* 0x0000001504048212 */ /* 0x000fc600078e3cff */
[----:B------:R-:W4:Y:S01]  /*0440*/  @P1 LDG.E R21, desc[UR4][R10.64+0x20] ;  /* 0x000020040a151981 */ /* 0x000f22000c1e1900 */
[----:B------:R-:W-:-:S03]  /*0450*/  @!P0 LOP3.LUT R2, R2, R23, RZ, 0x3c, !PT ;  /* 0x0000001702028212 */ /* 0x000fc600078e3cff */
[----:B------:R-:W4:Y:S01]  /*0460*/  @P2 LDG.E R23, desc[UR4][R10.64+0x2c] ;  /* 0x00002c040a172981 */ /* 0x000f22000c1e1900 */
[----:B------:R-:W-:-:S03]  /*0470*/  @P1 LOP3.LUT R4, R4, R25, RZ, 0x3c, !PT ;  /* 0x0000001904041212 */ /* 0x000fc600078e3cff */
[----:B------:R-:W4:Y:S01]  /*0480*/  @P2 LDG.E R25, desc[UR4][R10.64+0x34] ;  /* 0x000034040a192981 */ /* 0x000f22000c1e1900 */
[----:B--2---:R-:W-:-:S03]  /*0490*/  @!P0 LOP3.LUT R5, R5, R18, RZ, 0x3c, !PT ;  /* 0x0000001205058212 */ /* 0x004fc600078e3cff */
[----:B------:R-:W2:Y:S01]  /*04a0*/  @P1 LDG.E R18, desc[UR4][R10.64+0x1c] ;  /* 0x00001c040a121981 */ /* 0x000ea2000c1e1900 */
[----:B---3--:R-:W-:-:S03]  /*04b0*/  @P1 LOP3.LUT R3, R3, R20, RZ, 0x3c, !PT ;  /* 0x0000001403031212 */ /* 0x008fc600078e3cff */
[----:B------:R-:W3:Y:S01]  /*04c0*/  @P2 LDG.E R20, desc[UR4][R10.64+0x30] ;  /* 0x000030040a142981 */ /* 0x000ee2000c1e1900 */
[----:B----4-:R-:W-:-:S03]  /*04d0*/  @P2 LOP3.LUT R3, R3, R22, RZ, 0x3c, !PT ;  /* 0x0000001603032212 */ /* 0x010fc600078e3cff */
[----:B------:R-:W4:Y:S01]  /*04e0*/  @P3 LDG.E R22, desc[UR4][R10.64+0x4c] ;  /* 0x00004c040a163981 */ /* 0x000f22000c1e1900 */
[----:B------:R-:W-:-:S04]  /*04f0*/  @P3 LOP3.LUT R15, R15, R28, RZ, 0x3c, !PT ;  /* 0x0000001c0f0f3212 */ /* 0x000fc800078e3cff */
[----:B------:R-:W-:Y:S02]  /*0500*/  @P4 LOP3.LUT R15, R15, R26, RZ, 0x3c, !PT ;  /* 0x0000001a0f0f4212 */ /* 0x000fe400078e3cff */
[----:B------:R-:W-:Y:S01]  /*0510*/  @P1 LOP3.LUT R2, R2, R21, RZ, 0x3c, !PT ;  /* 0x0000001502021212 */ /* 0x000fe200078e3cff */
[----:B------:R-:W4:Y:S04]  /*0520*/  @P5 LDG.E R26, desc[UR4][R10.64+0x64] ;  /* 0x000064040a1a5981 */ /* 0x000f28000c1e1900 */
[----:B------:R-:W4:Y:S01]  /*0530*/  @P3 LDG.E R21, desc[UR4][R10.64+0x40] ;  /* 0x000040040a153981 */ /* 0x000f22000c1e1900 */
[----:B------:R-:W-:Y:S02]  /*0540*/  @P2 LOP3.LUT R4, R4, R23, RZ, 0x3c, !PT ;  /* 0x0000001704042212 */ /* 0x000fe400078e3cff */
[----:B------:R-:W-:Y:S01]  /*0550*/  @P2 LOP3.LUT R2, R2, R25, RZ, 0x3c, !PT ;  /* 0x0000001902022212 */ /* 0x000fe200078e3cff */
[----:B------:R-:W4:Y:S04]  /*0560*/  @P3 LDG.E R23, desc[UR4][R10.64+0x48] ;  /* 0x000048040a173981 */ /* 0x000f28000c1e1900 */
[----:B------:R-:W4:Y:S01]  /*0570*/  @P4 LDG.E R25, desc[UR4][R10.64+0x54] ;  /* 0x000054040a194981 */ /* 0x000f22000c1e1900 */
[----:B--2---:R-:W-:-:S03]  /*0580*/  @P1 LOP3.LUT R5, R5, R18, RZ, 0x3c, !PT ;  /* 0x0000001205051212 */ /* 0x004fc600078e3cff */
[----:B------:R-:W2:Y:S01]  /*0590*/  @P3 LDG.E R18, desc[UR4][R10.64+0x44] ;  /* 0x000044040a123981 */ /* 0x000ea2000c1e1900 */
[----:B---3--:R-:W-:-:S03]  /*05a0*/  @P2 LOP3.LUT R5, R5, R20, RZ, 0x3c, !PT ;  /* 0x0000001405052212 */ /* 0x008fc600078e3cff */
[----:B------:R-:W3:Y:S01]  /*05b0*/  @P4 LDG.E R20, desc[UR4][R10.64+0x58] ;  /* 0x000058040a144981 */ /* 0x000ee2000c1e1900 */
[----:B----4-:R-:W-:-:S03]  /*05c0*/  @P3 LOP3.LUT R3, R3, R22, RZ, 0x3c, !PT ;  /* 0x0000001603033212 */ /* 0x010fc600078e3cff */
[----:B------:R-:W4:Y:S01]  /*05d0*/  @P4 LDG.E R22, desc[UR4][R10.64+0x60] ;  /* 0x000060040a164981 */ /* 0x000f22000c1e1900 */
[----:B------:R-:W-:Y:S02]  /*05e0*/  LOP3.LUT P0, RZ, R24, 0x80, RZ, 0xc0, !PT ;  /* 0x0000008018ff7812 */ /* 0x000fe4000780c0ff */
[----:B------:R-:W-:Y:S02]  /*05f0*/  @P5 LOP3.LUT R15, R15, R26, RZ, 0x3c, !PT ;  /* 0x0000001a0f0f5212 */ /* 0x000fe400078e3cff */
[----:B------:R-:W4:Y:S01]  /*0600*/  @P6 LDG.E R26, desc[UR4][R10.64+0x78] ;  /* 0x000078040a1a6981 */ /* 0x000f22000c1e1900 */
[----:B------:R-:W-:-:S03]  /*0610*/  @P3 LOP3.LUT R4, R4, R21, RZ, 0x3c, !PT ;  /* 0x0000001504043212 */ /* 0x000fc600078e3cff */
[----:B------:R-:W4:Y:S01]  /*0620*/  @P4 LDG.E R21, desc[UR4][R10.64+0x5c] ;  /* 0x00005c040a154981 */ /* 0x000f22000c1e1900 */
[----:B------:R-:W-:-:S03]  /*0630*/  @P3 LOP3.LUT R2, R2, R23, RZ, 0x3c, !PT ;  /* 0x0000001702023212 */ /* 0x000fc600078e3cff */
[----:B------:R-:W4:Y:S01]  /*0640*/  @P5 LDG.E R23, desc[UR4][R10.64+0x68] ;  /* 0x000068040a175981 */ /* 0x000f22000c1e1900 */
[----:B------:R-:W-:-:S03]  /*0650*/  @P4 LOP3.LUT R4, R4, R25, RZ, 0x3c, !PT ;  /* 0x0000001904044212 */ /* 0x000fc600078e3cff */
[----:B------:R-:W4:Y:S01]  /*0660*/  @P5 LDG.E R25, desc[UR4][R10.64+0x70] ;  /* 0x000070040a195981 */ /* 0x000f22000c1e1900 */
[----:B--2---:R-:W-:-:S03]  /*0670*/  @P3 LOP3.LUT R5, R5, R18, RZ, 0x3c, !PT ;  /* 0x0000001205053212 */ /* 0x004fc600078e3cff */
[----:B------:R-:W2:Y:S01]  /*0680*/  @P5 LDG.E R18, desc[UR4][R10.64+0x6c] ;  /* 0x00006c040a125981 */ /* 0x000ea2000c1e1900 */
[----:B---3--:R-:W-:-:S03]  /*0690*/  @P4 LOP3.LUT R5, R5, R20, RZ, 0x3c, !PT ;  /* 0x0000001405054212 */ /* 0x008fc600078e3cff */
[----:B------:R-:W3:Y:S01]  /*06a0*/  @P5 LDG.E R20, desc[UR4][R10.64+0x74] ;  /* 0x000074040a145981 */ /* 0x000ee2000c1e1900 */
[----:B----4-:R-:W-:-:S03]  /*06b0*/  @P4 LOP3.LUT R3, R3, R22, RZ, 0x3c, !PT ;  /* 0x0000001603034212 */ /* 0x010fc600078e3cff */
[----:B------:R-:W4:Y:S01]  /*06c0*/  @P0 LDG.E R22, desc[UR4][R10.64+0x8c] ;  /* 0x00008c040a160981 */ /* 0x000f22000c1e1900 */
[----:B------:R-:W-:-:S03]  /*06d0*/  @P6 LOP3.LUT R15, R15, R26, RZ, 0x3c, !PT ;  /* 0x0000001a0f0f6212 */ /* 0x000fc600078e3cff */
        /* <DEDUP_REMOVED lines=13> */
[----:B------:R-:W-:Y:S02]  /*07b0*/  @P6 LOP3.LUT R4, R4, R27, RZ, 0x3c, !PT ;  /* 0x0000001b04046212 */ /* 0x000fe400078e3cff */
[----:B------:R-:W-:Y:S02]  /*07c0*/  @P6 LOP3.LUT R2, R2, R21, RZ, 0x3c, !PT ;  /* 0x0000001502026212 */ /* 0x000fe400078e3cff */
[----:B------:R-:W-:Y:S02]  /*07d0*/  @P0 LOP3.LUT R4, R4, R23, RZ, 0x3c, !PT ;  /* 0x0000001704040212 */ /* 0x000fe400078e3cff */
[----:B------:R-:W-:Y:S02]  /*07e0*/  @P0 LOP3.LUT R2, R2, R25, RZ, 0x3c, !PT ;  /* 0x0000001902020212 */ /* 0x000fe400078e3cff */
[----:B--2---:R-:W-:Y:S02]  /*07f0*/  @P6 LOP3.LUT R5, R5, R18, RZ, 0x3c, !PT ;  /* 0x0000001205056212 */ /* 0x004fe400078e3cff */
[----:B---3--:R-:W-:-:S02]  /*0800*/  @P6 LOP3.LUT R3, R3, R20, RZ, 0x3c, !PT ;  /* 0x0000001403036212 */ /* 0x008fc400078e3cff */
[----:B----4-:R-:W-:Y:S02]  /*0810*/  @P0 LOP3.LUT R5, R5, R22, RZ, 0x3c, !PT ;  /* 0x0000001605050212 */ /* 0x010fe400078e3cff */
[----:B------:R-:W-:Y:S02]  /*0820*/  @P0 LOP3.LUT R3, R3, R26, RZ, 0x3c, !PT ;  /* 0x0000001a03030212 */ /* 0x000fe400078e3cff */
[----:B------:R-:W-:-:S13]  /*0830*/  R2P PR, R24.B1, 0x7f ;  /* 0x0000007f18007804 */ /* 0x000fda0000001000 */
[----:B------:R-:W2:Y:S04]  /*0840*/  @P0 LDG.E R18, desc[UR4][R10.64+0xa0] ;  /* 0x0000a0040a120981 */ /* 0x000ea8000c1e1900 */
[----:B------:R-:W3:Y:S04]  /*0850*/  @P1 LDG.E R22, desc[UR4][R10.64+0xb4] ;  /* 0x0000b4040a161981 */ /* 0x000ee8000c1e1900 */
[----:B------:R-:W4:Y:S04]  /*0860*/  @P2 LDG.E R26, desc[UR4][R10.64+0xc8] ;  /* 0x0000c8040a1a2981 */ /* 0x000f28000c1e1900 */
[----:B------:R-:W4:Y:S04]  /*0870*/  @P3 LDG.E R28, desc[UR4][R10.64+0xdc] ;  /* 0x0000dc040a1c3981 */ /* 0x000f28000c1e1900 */
[----:B------:R-:W4:Y:S04]  /*0880*/  @P0 LDG.E R23, desc[UR4][R10.64+0xa4] ;  /* 0x0000a4040a170981 */ /* 0x000f28000c1e1900 */
[----:B------:R-:W4:Y:S04]  /*0890*/  @P0 LDG.E R20, desc[UR4][R10.64+0xa8] ;  /* 0x0000a8040a140981 */ /* 0x000f28000c1e1900 */
[----:B------:R-:W4:Y:S04]  /*08a0*/  @P4 LDG.E R25, desc[UR4][R10.64+0xf0] ;  /* 0x0000f0040a194981 */ /* 0x000f28000c1e1900 */
        /* <DEDUP_REMOVED lines=21> */
[----:B------:R-:W-:Y:S02]  /*0a00*/  LOP3.LUT P0, RZ, R24, 0x8000, RZ, 0xc0, !PT ;  /* 0x0000800018ff7812 */ /* 0x000fe4000780c0ff */
[----:B----4-:R-:W-:Y:S01]  /*0a10*/  @P5 LOP3.LUT R15, R15, R26, RZ, 0x3c, !PT ;  /* 0x0000001a0f0f5212 */ /* 0x010fe200078e3cff */
[----:B------:R-:W4:Y:S04]  /*0a20*/  @P3 LDG.E R24, desc[UR4][R10.64+0xe4] ;  /* 0x0000e4040a183981 */ /* 0x000f28000c1e1900 */
[----:B------:R-:W2:Y:S01]  /*0a30*/  @P6 LDG.E R26, desc[UR4][R10.64+0x118] ;  /* 0x000118040a1a6981 */ /* 0x000ea2000c1e1900 */
        /* <DEDUP_REMOVED lines=8> */
[----:B---3--:R-:W-:-:S03]  /*0ac0*/  @P2 LOP3.LUT R3, R3, R22, RZ, 0x3c, !PT ;  /* 0x0000001603032212 */ /* 0x008fc600078e3cff */
[----:B------:R-:W3:Y:S01]  /*0ad0*/  @P4 LDG.E R22, desc[UR4][R10.64+0x100] ;  /* 0x000100040a164981 */ /* 0x000ee2000c1e1900 */
[----:B--2---:R-:W-:-:S03]  /*0ae0*/  @P6 LOP3.LUT R15, R15, R26, RZ, 0x3c, !PT ;  /* 0x0000001a0f0f6212 */ /* 0x004fc600078e3cff */
[----:B------:R-:W2:Y:S01]  /*0af0*/  @P0 LDG.E R26, desc[UR4][R10.64+0x12c] ;  /* 0x00012c040a1a0981 */ /* 0x000ea2000c1e1900 */
[----:B----4-:R-:W-:-:S03]  /*0b00*/  @P2 LOP3.LUT R2, R2, R23, RZ, 0x3c, !PT ;  /* 0x0000001702022212 */ /* 0x010fc600078e3cff */
[----:B------:R-:W4:Y:S01]  /*0b10*/  @P4 LDG.E R23, desc[UR4][R10.64+0xfc] ;  /* 0x0000fc040a174981 */ /* 0x000f22000c1e1900 */
[----:B------:R-:W-:-:S03]  /*0b20*/  @P2 LOP3.LUT R5, R5, R20, RZ, 0x3c, !PT ;  /* 0x0000001405052212 */ /* 0x000fc600078e3cff */
[----:B------:R-:W4:Y:S01]  /*0b30*/  @P4 LDG.E R20, desc[UR4][R10.64+0xf8] ;  /* 0x0000f8040a144981 */ /* 0x000f22000c1e1900 */
[----:B------:R-:W-:Y:S02]  /*0b40*/  @P3 LOP3.LUT R2, R2, R27, RZ, 0x3c, !PT ;  /* 0x0000001b02023212 */ /* 0x000fe400078e3cff */
[----:B------:R-:W-:Y:S01]  /*0b50*/  @P3 LOP3.LUT R4, R4, R25, RZ, 0x3c, !PT ;  /* 0x0000001904043212 */ /* 0x000fe200078e3cff */
[----:B------:R-:W4:Y:S01]  /*0b60*/  @P5 LDG.E R27, desc[UR4][R10.64+0x110] ;  /* 0x000110040a1b5981 */ /* 0x000f22000c1e1900 */
[----:B------:R-:W-:-:S03]  /*0b70*/  @P3 LOP3.LUT R5, R5, R24, RZ, 0x3c, !PT ;  /* 0x0000001805053212 */ /* 0x000fc600078e3cff */
[----:B------:R-:W4:Y:S04]  /*0b80*/  @P5 LDG.E R25, desc[UR4][R10.64+0x108] ;  /* 0x000108040a195981 */ /* 0x000f28000c1e1900 */
        /* <DEDUP_REMOVED lines=19> */
[----:B------:R-:W-:-:S05]  /*0cc0*/  VIADD R19, R19, 0x10 ;  /* 0x0000001013137836 */ /* 0x000fca0000000000 */
[----:B------:R-:W-:Y:S02]  /*0cd0*/  ISETP.NE.AND P1, PT, R19, 0x20, PT ;  /* 0x000000201300780c */ /* 0x000fe40003f25270 */
[----:B------:R-:W-:Y:S02]  /*0ce0*/  @P5 LOP3.LUT R3, R3, R18, RZ, 0x3c, !PT ;  /* 0x0000001203035212 */ /* 0x000fe400078e3cff */
[----:B------:R-:W-:Y:S02]  /*0cf0*/  @P6 LOP3.LUT R4, R4, R21, RZ, 0x3c, !PT ;  /* 0x0000001504046212 */ /* 0x000fe400078e3cff */
[----:B---3--:R-:W-:-:S04]  /*0d00*/  @P6 LOP3.LUT R3, R3, R22, RZ, 0x3c, !PT ;  /* 0x0000001603036212 */ /* 0x008fc800078e3cff */
[----:B--2---:R-:W-:Y:S02]  /*0d10*/  @P0 LOP3.LUT R3, R3, R26, RZ, 0x3c, !PT ;  /* 0x0000001a03030212 */ /* 0x004fe400078e3cff */
[----:B----4-:R-:W-:Y:S02]  /*0d20*/  @P6 LOP3.LUT R2, R2, R23, RZ, 0x3c, !PT ;  /* 0x0000001702026212 */ /* 0x010fe400078e3cff */
[----:B------:R-:W-:Y:S02]  /*0d30*/  @P6 LOP3.LUT R5, R5, R20, RZ, 0x3c, !PT ;  /* 0x0000001405056212 */ /* 0x000fe400078e3cff */
[----:B------:R-:W-:Y:S02]  /*0d40*/  @P0 LOP3.LUT R2, R2, R27, RZ, 0x3c, !PT ;  /* 0x0000001b02020212 */ /* 0x000fe400078e3cff */
[----:B------:R-:W-:Y:S02]  /*0d50*/  @P0 LOP3.LUT R4, R4, R25, RZ, 0x3c, !PT ;  /* 0x0000001904040212 */ /* 0x000fe400078e3cff */
[----:B------:R-:W-:Y:S01]  /*0d60*/  @P0 LOP3.LUT R5, R5, R24, RZ, 0x3c, !PT ;  /* 0x0000001805050212 */ /* 0x000fe200078e3cff */
[----:B------:R-:W-:Y:S06]  /*0d70*/  @P1 BRA `(.L_x_4) ;  /* 0xfffffff400481947 */ /* 0x000fec000383ffff */
[----:B------:R-:W-:-:S05]  /*0d80*/  VIADD R17, R17, 0x1 ;  /* 0x0000000111117836 */ /* 0x000fca0000000000 */
[----:B------:R-:W-:-:S13]  /*0d90*/  ISETP.NE.AND P0, PT, R17, 0x5, PT ;  /* 0x000000051100780c */ /* 0x000fda0003f05270 */
[----:B------:R-:W-:Y:S05]  /*0da0*/  @P0 BRA `(.L_x_5) ;  /* 0xfffffff400300947 */ /* 0x000fea000383ffff */
[----:B------:R1:W-:Y:S01]  /*0db0*/  STG.E.64 desc[UR4][R6.64+0x8], R4 ;  /* 0x0000080406007986 */ /* 0x0003e2000c101b04 */
[----:B------:R-:W-:Y:S01]  /*0dc0*/  VIADD R14, R14, 0x1 ;  /* 0x000000010e0e7836 */ /* 0x000fe20000000000 */
[----:B------:R-:W-:Y:S02]  /*0dd0*/  LOP3.LUT R11, R13, 0x3, RZ, 0xc0, !PT ;  /* 0x000000030d0b7812 */ /* 0x000fe400078ec0ff */
[----:B------:R1:W-:Y:S02]  /*0de0*/  STG.E.64 desc[UR4][R6.64+0x10], R2 ;  /* 0x0000100206007986 */ /* 0x0003e4000c101b04 */
[----:B------:R-:W-:Y:S02]  /*0df0*/  ISETP.GE.U32.AND P0, PT, R14, R11, PT ;  /* 0x0000000b0e00720c */ /* 0x000fe40003f06070 */
[----:B------:R1:W-:Y:S11]  /*0e00*/  STG.E desc[UR4][R6.64+0x4], R15 ;  /* 0x0000040f06007986 */ /* 0x0003f6000c101904 */
[----:B------:R-:W-:Y:S05]  /*0e10*/  @!P0 BRA `(.L_x_6) ;  /* 0xfffffff400048947 */ /* 0x000fea000383ffff */
.L_x_3:
[----:B------:R-:W-:Y:S05]  /*0e20*/  BSYNC.RECONVERGENT B1 ;  /* 0x0000000000017941 */ /* 0x000fea0003800200 */
.L_x_2:
[C---:B------:R-:W-:Y:S01]  /*0e30*/  ISETP.GT.U32.AND P0, PT, R13.reuse, 0x3, PT ;  /* 0x000000030d00780c */ /* 0x040fe20003f04070 */
[----:B------:R-:W-:Y:S01]  /*0e40*/  VIADD R12, R12, 0x1 ;  /* 0x000000010c0c7836 */ /* 0x000fe20000000000 */
[--C-:B------:R-:W-:Y:S02]  /*0e50*/  SHF.R.U64 R13, R13, 0x2, R0.reuse ;  /* 0x000000020d0d7819 */ /* 0x100fe40000001200 */
[----:B------:R-:W-:Y:S02]  /*0e60*/  ISETP.GT.U32.AND.EX P0, PT, R0, RZ, PT, P0 ;  /* 0x000000ff0000720c */ /* 0x000fe40003f04100 */
[----:B------:R-:W-:-:S11]  /*0e70*/  SHF.R.U32.HI R0, RZ, 0x2, R0 ;  /* 0x00000002ff007819 */ /* 0x000fd60000011600 */
[----:B------:R-:W-:Y:S05]  /*0e80*/  @P0 BRA `(.L_x_7) ;  /* 0xfffffff000c80947 */ /* 0x000fea000383ffff */
.L_x_1:
[----:B------:R-:W-:Y:S05]  /*0e90*/  BSYNC.RECONVERGENT B0 ;  /* 0x0000000000007941 */ /* 0x000fea0003800200 */
.L_x_0:
[----:B------:R-:W-:Y:S04]  /*0ea0*/  STG.E.64 desc[UR4][R6.64+0x18], RZ ;  /* 0x000018ff06007986 */ /* 0x000fe8000c101b04 */
[----:B------:R-:W-:Y:S04]  /*0eb0*/  STG.E desc[UR4][R6.64+0x20], RZ ;  /* 0x000020ff06007986 */ /* 0x000fe8000c101904 */
[----:B------:R-:W-:Y:S01]  /*0ec0*/  STG.E.64 desc[UR4][R6.64+0x28], RZ ;  /* 0x000028ff06007986 */ /* 0x000fe2000c101b04 */
[----:B------:R-:W-:Y:S05]  /*0ed0*/  EXIT ;  /* 0x000000000000794d */ /* 0x000fea0003800000 */
.L_x_8:
[----:B------:R-:W-:-:S00]  /*0ee0*/  BRA `(.L_x_8) ;  /* 0xfffffffc00fc7947 */ /* 0x000fc0000383ffff */
[----:B------:R-:W-:-:S00]  /*0ef0*/  NOP ;  /* 0x0000000000007918 */ /* 0x000fc00000000000 */
        /* <DEDUP_REMOVED lines=8> */
.L_x_22:


//--------------------- .text._Z12calculate_piPfP17curandStateXORWOW --------------------------
	.section	.text._Z12calculate_piPfP17curandStateXORWOW,"ax",@progbits
	.align	128
        .global         _Z12calculate_piPfP17curandStateXORWOW
        .type           _Z12calculate_piPfP17curandStateXORWOW,@function
        .size           _Z12calculate_piPfP17curandStateXORWOW,(.L_x_23 - _Z12calculate_piPfP17curandStateXORWOW)
        .other          _Z12calculate_piPfP17curandStateXORWOW,@"STO_CUDA_ENTRY STV_DEFAULT"
_Z12calculate_piPfP17curandStateXORWOW:
.text._Z12calculate_piPfP17curandStateXORWOW:
[----:B------:R-:W-:Y:S01]  /*0000*/  LDC R1, c[0x0][0x37c] ;  /* 0x0000df00ff017b82 */ /* 0x000fe20000000800 */
[----:B------:R-:W0:Y:S07]  /*0010*/  S2R R15, SR_TID.X ;  /* 0x00000000000f7919 */ /* 0x000e2e0000002100 */
[----:B------:R-:W0:Y:S01]  /*0020*/  S2UR UR4, SR_CTAID.X ;  /* 0x00000000000479c3 */ /* 0x000e220000002500 */
[----:B------:R-:W1:Y:S07]  /*0030*/  LDCU.64 UR6, c[0x0][0x358] ;  /* 0x00006b00ff0677ac */ /* 0x000e6e0008000a00 */
[----:B------:R-:W0:Y:S02]  /*0040*/  LDC R0, c[0x0][0x360] ;  /* 0x0000d800ff007b82 */ /* 0x000e240000000800 */
[----:B0-----:R-:W-:Y:S01]  /*0050*/  IMAD R15, R0, UR4, R15 ;  /* 0x00000004000f7c24 */ /* 0x001fe2000f8e020f */
[----:B------:R-:W-:-:S05]  /*0060*/  CS2R R2, SR_CLOCKLO ;  /* 0x0000000000027805 */ /* 0x000fca0000015000 */
[----:B------:R-:W0:Y:S01]  /*0070*/  LDC.64 R10, c[0x0][0x388] ;  /* 0x0000e200ff0a7b82 */ /* 0x000e220000000a00 */
[----:B------:R-:W-:Y:S01]  /*0080*/  LOP3.LUT R2, R2, 0xaad26b49, RZ, 0x3c, !PT ;  /* 0xaad26b4902027812 */ /* 0x000fe200078e3cff */
[----:B------:R-:W-:Y:S01]  /*0090*/  BSSY.RECONVERGENT B0, `(.L_x_9) ;  /* 0x00000df000007945 */ /* 0x000fe20003800200 */
[----:B------:R-:W-:Y:S02]  /*00a0*/  LOP3.LUT R3, R3, 0xf7dcefdd, RZ, 0x3c, !PT ;  /* 0xf7dcefdd03037812 */ /* 0x000fe400078e3cff */
[----:B------:R-:W-:Y:S01]  /*00b0*/  ISETP.NE.AND P0, PT, R15, RZ, PT ;  /* 0x000000ff0f00720c */ /* 0x000fe20003f05270 */
[----:B------:R-:W-:Y:S02]  /*00c0*/  IMAD R2, R2, 0x4182bed5, RZ ;  /* 0x4182bed502027824 */ /* 0x000fe400078e02ff */
[----:B------:R-:W-:Y:S02]  /*00d0*/  IMAD R3, R3, -0x658354e5, RZ ;  /* 0x9a7cab1b03037824 */ /* 0x000fe400078e02ff */
[C---:B------:R-:W-:Y:S01]  /*00e0*/  VIADD R9, R2.reuse, 0x75bcd15 ;  /* 0x075bcd1502097836 */ /* 0x040fe20000000000 */
[C---:B------:R-:W-:Y:S01]  /*00f0*/  LOP3.LUT R6, R2.reuse, 0x159a55e5, RZ, 0x3c, !PT ;  /* 0x159a55e502067812 */ /* 0x040fe200078e3cff */
[C---:B------:R-:W-:Y:S01]  /*0100*/  VIADD R7, R3.reuse, 0x1f123bb5 ;  /* 0x1f123bb503077836 */ /* 0x040fe20000000000 */
[C---:B------:R-:W-:Y:S01]  /*0110*/  IADD3 R8, PT, PT, R2.reuse, 0x64f0c9, R3 ;  /* 0x0064f0c902087810 */ /* 0x040fe20007ffe003 */
[----:B------:R-:W-:Y:S01]  /*0120*/  VIADD R5, R2, 0x583f19 ;  /* 0x00583f1902057836 */ /* 0x000fe20000000000 */
[----:B------:R-:W-:Y:S01]  /*0130*/  LOP3.LUT R4, R3, 0x5491333, RZ, 0x3c, !PT ;  /* 0x0549133303047812 */ /* 0x000fe200078e3cff */
[----:B0-----:R-:W-:-:S05]  /*0140*/  IMAD.WIDE R10, R15, 0x30, R10 ;  /* 0x000000300f0a7825 */ /* 0x001fca00078e020a */
[----:B-1----:R0:W-:Y:S04]  /*0150*/  STG.E.64 desc[UR6][R10.64], R8 ;  /* 0x000000080a007986 */ /* 0x0021e8000c101b06 */
[----:B------:R0:W-:Y:S04]  /*0160*/  STG.E.64 desc[UR6][R10.64+0x8], R6 ;  /* 0x000008060a007986 */ /* 0x0001e8000c101b06 */
[----:B------:R0:W-:Y:S01]  /*0170*/  STG.E.64 desc[UR6][R10.64+0x10], R4 ;  /* 0x000010040a007986 */ /* 0x0001e2000c101b06 */
[----:B------:R-:W-:Y:S05]  /*0180*/  @!P0 BRA `(.L_x_10) ;  /* 0x0000000c003c8947 */ /* 0x000fea0003800000 */
[----:B------:R-:W-:Y:S01]  /*0190*/  SHF.R.S32.HI R14, RZ, 0x1f, R15 ;  /* 0x0000001fff0e7819 */ /* 0x000fe2000001140f */
[----:B------:R-:W-:-:S07]  /*01a0*/  IMAD.MOV.U32 R16, RZ, RZ, RZ ;  /* 0x000000ffff107224 */ /* 0x000fce00078e00ff */
.L_x_16:
[----:B------:R-:W-:Y:S01]  /*01b0*/  LOP3.LUT R17, R15, 0x3, RZ, 0xc0, !PT ;  /* 0x000000030f117812 */ /* 0x000fe200078ec0ff */
[----:B------:R-:W-:Y:S03]  /*01c0*/  BSSY.RECONVERGENT B1, `(.L_x_11) ;  /* 0x00000c5000017945 */ /* 0x000fe60003800200 */
[----:B------:R-:W-:-:S04]  /*01d0*/  ISETP.NE.U32.AND P0, PT, R17, RZ, PT ;  /* 0x000000ff1100720c */ /* 0x000fc80003f05070 */
[----:B------:R-:W-:-:S13]  /*01e0*/  ISETP.NE.AND.EX P0, PT, RZ, RZ, PT, P0 ;  /* 0x000000ffff00720c */ /* 0x000fda0003f05300 */
[----:B-1----:R-:W-:Y:S05]  /*01f0*/  @!P0 BRA `(.L_x_12) ;  /* 0x0000000c00048947 */ /* 0x002fea0003800000 */
[----:B------:R-:W1:Y:S01]  /*0200*/  LDC.64 R2, c[0x4][RZ] ;  /* 0x01000000ff027b82 */ /* 0x000e620000000a00 */
[----:B------:R-:W-:Y:S02]  /*0210*/  IMAD.MOV.U32 R18, RZ, RZ, RZ ;  /* 0x000000ffff127224 */ /* 0x000fe400078e00ff */
[----:B-1----:R-:W-:-:S07]  /*0220*/  IMAD.WIDE.U32 R2, R16, 0xc80, R2 ;  /* 0x00000c8010027825 */ /* 0x002fce00078e0002 */
.L_x_15:
[----:B------:R-:W-:Y:S01]  /*0230*/  IMAD.MOV.U32 R19, RZ, RZ, RZ ;  /* 0x000000ffff137224 */ /* 0x000fe200078e00ff */
[----:B01----:R-:W-:Y:S02]  /*0240*/  CS2R R4, SRZ ;  /* 0x0000000000047805 */ /* 0x003fe4000001ff00 */
[----:B------:R-:W-:Y:S01]  /*0250*/  CS2R R6, SRZ ;  /* 0x0000000000067805 */ /* 0x000fe2000001ff00 */
[----:B------:R-:W-:-:S07]  /*0260*/  IMAD.MOV.U32 R9, RZ, RZ, RZ ;  /* 0x000000ffff097224 */ /* 0x000fce00078e00ff */
.L_x_14:
[----:B------:R-:W-:-:S05]  /*0270*/  IMAD.WIDE.U32 R12, R19, 0x4, R10 ;  /* 0x00000004130c7825 */ /* 0x000fca00078e000a */
[----:B------:R0:W5:Y:S01]  /*0280*/  LDG.E R20, desc[UR6][R12.64+0x4] ;  /* 0x000004060c147981 */ /* 0x000162000c1e1900 */
[----:B------:R-:W-:Y:S02]  /*0290*/  IMAD.SHL.U32 R21, R19, 0x20, RZ ;  /* 0x0000002013157824 */ /* 0x000fe400078e00ff */
[----:B------:R-:W-:-:S07]  /*02a0*/  IMAD.MOV.U32 R22, RZ, RZ, RZ ;  /* 0x000000ffff167224 */ /* 0x000fce00078e00ff */
.L_x_13:
[----:B-----5:R-:W-:Y:S01]  /*02b0*/  SHF.R.U32.HI R25, RZ, R22, R20 ;  /* 0x00000016ff197219 */ /* 0x020fe20000011614 */
[----:B0-----:R-:W-:-:S03]  /*02c0*/  IMAD.IADD R12, R21, 0x1, R22 ;  /* 0x00000001150c7824 */ /* 0x001fc600078e0216 */
[----:B------:R-:W-:-:S04]  /*02d0*/  LOP3.LUT R13, R25, 0x1, RZ, 0xc0, !PT ;  /* 0x00000001190d7812 */ /* 0x000fc800078ec0ff */
[----:B------:R-:W-:Y:S01]  /*02e0*/  ISETP.NE.U32.AND P0, PT, R13, 0x1, PT ;  /* 0x000000010d00780c */ /* 0x000fe20003f05070 */
[----:B------:R-:W-:-:S03]  /*02f0*/  IMAD R13, R12, 0x5, RZ ;  /* 0x000000050c0d7824 */ /* 0x000fc600078e02ff */
[----:B------:R-:W-:Y:S01]  /*0300*/  R2P PR, R25, 0x7e ;  /* 0x0000007e19007804 */ /* 0x000fe20000000000 */
[----:B------:R-:W-:-:S08]  /*0310*/  IMAD.WIDE.U32 R12, R13, 0x4, R2 ;  /* 0x000000040d0c7825 */ /* 0x000fd000078e0002 */
[----:B------:R-:W2:Y:S04]  /*0320*/  @!P0 LDG.E R26, desc[UR6][R12.64+0x10] ;  /* 0x000010060c1a8981 */ /* 0x000ea8000c1e1900 */
[----:B------:R-:W3:Y:S04]  /*0330*/  @P1 LDG.E R28, desc[UR6][R12.64+0x24] ;  /* 0x000024060c1c1981 */ /* 0x000ee8000c1e1900 */
[----:B------:R-:W4:Y:S04]  /*0340*/  @!P0 LDG.E R24, desc[UR6][R12.64] ;  /* 0x000000060c188981 */ /* 0x000f28000c1e1900 */
[----:B------:R-:W4:Y:S04]  /*0350*/  @!P0 LDG.E R23, desc[UR6][R12.64+0x4] ;  /* 0x000004060c178981 */ /* 0x000f28000c1e1900 */
[----:B------:R-:W4:Y:S01]  /*0360*/  @P1 LDG.E R27, desc[UR6][R12.64+0x20] ;  /* 0x000020060c1b1981 */ /* 0x000f22000c1e1900 */
[----:B--2---:R-:W-:-:S03]  /*0370*/  @!P0 LOP3.LUT R5, R5, R26, RZ, 0x3c, !PT ;  /* 0x0000001a05058212 */ /* 0x004fc600078e3cff */
[----:B------:R-:W2:Y:S01]  /*0380*/  @P2 LDG.E R26, desc[UR6][R12.64+0x38] ;  /* 0x000038060c1a2981 */ /* 0x000ea2000c1e1900 */
[----:B---3--:R-:W-:-:S03]  /*0390*/  @P1 LOP3.LUT R5, R5, R28, RZ, 0x3c, !PT ;  /* 0x0000001c05051212 */ /* 0x008fc600078e3cff */
[----:B------:R-:W3:Y:S01]  /*03a0*/  @P3 LDG.E R28, desc[UR6][R12.64+0x4c] ;  /* 0x00004c060c1c3981 */ /* 0x000ee2000c1e1900 */
[----:B----4-:R-:W-:-:S03]  /*03b0*/  @!P0 LOP3.LUT R9, R9, R24, RZ, 0x3c, !PT ;  /* 0x0000001809098212 */ /* 0x010fc600078e3cff */
[----:B------:R-:W4:Y:S01]  /*03c0*/  @!P0 LDG.E R24, desc[UR6][R12.64+0x8] ;  /* 0x000008060c188981 */ /* 0x000f22000c1e1900 */
[----:B------:R-:W-:-:S03]  /*03d0*/  @!P0 LOP3.LUT R6, R6, R23, RZ, 0x3c, !PT ;  /* 0x0000001706068212 */ /* 0x000fc600078e3cff */
[----:B------:R-:W4:Y:S01]  /*03e0*/  @P4 LDG.E R23, desc[UR6][R12.64+0x60] ;  /* 0x000060060c174981 */ /* 0x000f22000c1e1900 */
[----:B--2---:R-:W-:-:S03]  /*03f0*/  @P2 LOP3.LUT R5, R5, R26, RZ, 0x3c, !PT ;  /* 0x0000001a05052212 */ /* 0x004fc600078e3cff */
[----:B------:R-:W2:Y:S01]  /*0400*/  @P5 LDG.E R26, desc[UR6][R12.64+0x74] ;  /* 0x000074060c1a5981 */ /* 0x000ea2000c1e1900 */
[----:B---3--:R-:W-:-:S03]  /*0410*/  @P3 LOP3.LUT R5, R5, R28, RZ, 0x3c, !PT ;  /* 0x0000001c05053212 */ /* 0x008fc600078e3cff */
[----:B------:R-:W3:Y:S01]  /*0420*/  @P6 LDG.E R28, desc[UR6][R12.64+0x88] ;  /* 0x000088060c1c6981 */ /* 0x000ee2000c1e1900 */
[----:B----4-:R-:W-:-:S03]  /*0430*/  @!P0 LOP3.LUT R7, R7, R24, RZ, 0x3c, !PT ;  /* 0x0000001807078212 */ /* 0x010fc600078e3cff */
[----:B------:R-:W4:Y:S01]  /*0440*/  @P1 LDG.E R24, desc[UR6][R12.64+0x14] ;  /* 0x000014060c181981 */ /* 0x000f22000c1e1900 */
[----:B------:R-:W-:-:S03]  /*0450*/  @P4 LOP3.LUT R5, R5, R23, RZ, 0x3c, !PT ;  /* 0x0000001705054212 */ /* 0x000fc600078e3cff */
[----:B------:R-:W3:Y:S01]  /*0460*/  @!P0 LDG.E R23, desc[UR6][R12.64+0xc] ;  /* 0x00000c060c178981 */ /* 0x000ee2000c1e1900 */
[----:B--2---:R-:W-:-:S03]  /*0470*/  @P5 LOP3.LUT R5, R5, R26, RZ, 0x3c, !PT ;  /* 0x0000001a05055212 */ /* 0x004fc600078e3cff */
[----:B------:R-:W2:Y:S01]  /*0480*/  @P2 LDG.E R26, desc[UR6][R12.64+0x28] ;  /* 0x000028060c1a2981 */ /* 0x000ea2000c1e1900 */
[----:B----4-:R-:W-:-:S03]  /*0490*/  @P1 LOP3.LUT R9, R9, R24, RZ, 0x3c, !PT ;  /* 0x0000001809091212 */ /* 0x010fc600078e3cff */
[----:B------:R-:W4:Y:S01]  /*04a0*/  @P1 LDG.E R24, desc[UR6][R12.64+0x1c] ;  /* 0x00001c060c181981 */ /* 0x000f22000c1e1900 */
[----:B---3--:R-:W-:-:S03]  /*04b0*/  @!P0 LOP3.LUT R4, R4, R23, RZ, 0x3c, !PT ;  /* 0x0000001704048212 */ /* 0x008fc600078e3cff */
[----:B------:R-:W3:Y:S01]  /*04c0*/  @P1 LDG.E R23, desc[UR6][R12.64+0x18] ;  /* 0x000018060c171981 */ /* 0x000ee2000c1e1900 */
[----:B------:R-:W-:-:S03]  /*04d0*/  @P1 LOP3.LUT R4, R4, R27, RZ, 0x3c, !PT ;  /* 0x0000001b04041212 */ /* 0x000fc600078e3cff */
[----:B------:R-:W3:Y:S01]  /*04e0*/  @P2 LDG.E R27, desc[UR6][R12.64+0x34] ;  /* 0x000034060c1b2981 */ /* 0x000ee2000c1e1900 */
[----:B--2---:R-:W-:-:S03]  /*04f0*/  @P2 LOP3.LUT R9, R9, R26, RZ, 0x3c, !PT ;  /* 0x0000001a09092212 */ /* 0x004fc600078e3cff */
[----:B------:R-:W2:Y:S01]  /*0500*/  @P3 LDG.E R26, desc[UR6][R12.64+0x3c] ;  /* 0x00003c060c1a3981 */ /* 0x000ea2000c1e1900 */
[----:B----4-:R-:W-:-:S03]  /*0510*/  @P1 LOP3.LUT R7, R7, R24, RZ, 0x3c, !PT ;  /* 0x0000001807071212 */ /* 0x010fc600078e3cff */
[----:B------:R-:W4:Y:S01]  /*0520*/  @P2 LDG.E R24, desc[UR6][R12.64+0x30] ;  /* 0x000030060c182981 */ /* 0x000f22000c1e1900 */
[----:B---3--:R-:W-:-:S03]  /*0530*/  @P1 LOP3.LUT R6, R6, R23, RZ, 0x3c, !PT ;  /* 0x0000001706061212 */ /* 0x008fc600078e3cff */
        /* <DEDUP_REMOVED lines=25> */
[----:B------:R-:W-:Y:S02]  /*06d0*/  LOP3.LUT P0, RZ, R25, 0x80, RZ, 0xc0, !PT ;  /* 0x0000008019ff7812 */ /* 0x000fe4000780c0ff */
[----:B------:R-:W-:Y:S02]  /*06e0*/  @P5 LOP3.LUT R4, R4, R27, RZ, 0x3c, !PT ;  /* 0x0000001b04045212 */ /* 0x000fe400078e3cff */
[----:B------:R-:W3:Y:S01]  /*06f0*/  @P6 LDG.E R27, desc[UR6][R12.64+0x84] ;  /* 0x000084060c1b6981 */ /* 0x000ee2000c1e1900 */
[----:B--2---:R-:W-:-:S08]  /*0700*/  @P6 LOP3.LUT R9, R9, R26, RZ, 0x3c, !PT ;  /* 0x0000001a09096212 */ /* 0x004fd000078e3cff */
        /* <DEDUP_REMOVED lines=13> */
[----:B------:R-:W-:Y:S02]  /*07e0*/  @P6 LOP3.LUT R5, R5, R28, RZ, 0x3c, !PT ;  /* 0x0000001c05056212 */ /* 0x000fe400078e3cff */
[----:B------:R-:W-:Y:S02]  /*07f0*/  @P0 LOP3.LUT R4, R4, R27, RZ, 0x3c, !PT ;  /* 0x0000001b04040212 */ /* 0x000fe400078e3cff */
[----:B--2---:R-:W-:Y:S02]  /*0800*/  @P0 LOP3.LUT R5, R5, R26, RZ, 0x3c, !PT ;  /* 0x0000001a05050212 */ /* 0x004fe400078e3cff */
[----:B----4-:R-:W-:Y:S02]  /*0810*/  @P0 LOP3.LUT R7, R7, R24, RZ, 0x3c, !PT ;  /* 0x0000001807070212 */ /* 0x010fe400078e3cff */
[----:B---3--:R-:W-:Y:S02]  /*0820*/  @P0 LOP3.LUT R6, R6, R23, RZ, 0x3c, !PT ;  /* 0x0000001706060212 */ /* 0x008fe400078e3cff */
[----:B------:R-:W-:-:S13]  /*0830*/  R2P PR, R25.B1, 0x7f ;  /* 0x0000007f19007804 */ /* 0x000fda0000001000 */
[----:B------:R-:W2:Y:S04]  /*0840*/  @P0 LDG.E R24, desc[UR6][R12.64+0xa0] ;  /* 0x0000a0060c180981 */ /* 0x000ea8000c1e1900 */
[----:B------:R-:W3:Y:S04]  /*0850*/  @P0 LDG.E R23, desc[UR6][R12.64+0xa4] ;  /* 0x0000a4060c170981 */ /* 0x000ee8000c1e1900 */
        /* <DEDUP_REMOVED lines=22> */
[----:B--2---:R-:W-:Y:S02]  /*09c0*/  @P2 LOP3.LUT R7, R7, R24, RZ, 0x3c, !PT ;  /* 0x0000001807072212 */ /* 0x004fe400078e3cff */
[----:B------:R-:W2:Y:S01]  /*09d0*/  @P3 LDG.E R24, desc[UR6][R12.64+0xdc] ;  /* 0x0000dc060c183981 */ /* 0x000ea2000c1e1900 */
[----:B---3--:R-:W-:-:S03]  /*09e0*/  @P2 LOP3.LUT R6, R6, R23, RZ, 0x3c, !PT ;  /* 0x0000001706062212 */ /* 0x008fc600078e3cff */
[----:B------:R-:W3:Y:S01]  /*09f0*/  @P3 LDG.E R23, desc[UR6][R12.64+0xe0] ;  /* 0x0000e0060c173981 */ /* 0x000ee2000c1e1900 */
[----:B----4-:R-:W-:-:S03]  /*0a00*/  @P2 LOP3.LUT R5, R5, R26, RZ, 0x3c, !PT ;  /* 0x0000001a05052212 */ /* 0x010fc600078e3cff */
[----:B------:R-:W4:Y:S01]  /*0a10*/  @P3 LDG.E R26, desc[UR6][R12.64+0xe4] ;  /* 0x0000e4060c1a3981 */ /* 0x000f22000c1e1900 */
[----:B------:R-:W-:Y:S02]  /*0a20*/  LOP3.LUT P0, RZ, R25, 0x8000, RZ, 0xc0, !PT ;  /* 0x0000800019ff7812 */ /* 0x000fe4000780c0ff */
        /* <DEDUP_REMOVED lines=39> */
[----:B------:R-:W-:Y:S01]  /*0ca0*/  VIADD R22, R22, 0x10 ;  /* 0x0000001016167836 */ /* 0x000fe20000000000 */
[----:B--2---:R-:W-:Y:S02]  /*0cb0*/  @P6 LOP3.LUT R7, R7, R24, RZ, 0x3c, !PT ;  /* 0x0000001807076212 */ /* 0x004fe400078e3cff */
[----:B------:R-:W2:Y:S01]  /*0cc0*/  @P0 LDG.E R24, desc[UR6][R12.64+0x12c] ;  /* 0x00012c060c180981 */ /* 0x000ea2000c1e1900 */
[----:B---3--:R-:W-:-:S03]  /*0cd0*/  @P6 LOP3.LUT R6, R6, R23, RZ, 0x3c, !PT ;  /* 0x0000001706066212 */ /* 0x008fc600078e3cff */
[----:B------:R-:W3:Y:S01]  /*0ce0*/  @P0 LDG.E R23, desc[UR6][R12.64+0x130] ;  /* 0x000130060c170981 */ /* 0x000ee2000c1e1900 */
[----:B----4-:R-:W-:-:S03]  /*0cf0*/  @P6 LOP3.LUT R5, R5, R26, RZ, 0x3c, !PT ;  /* 0x0000001a05056212 */ /* 0x010fc600078e3cff */
[----:B------:R-:W4:Y:S01]  /*0d00*/  @P0 LDG.E R26, desc[UR6][R12.64+0x134] ;  /* 0x000134060c1a0981 */ /* 0x000f22000c1e1900 */
[----:B------:R-:W-:Y:S02]  /*0d10*/  ISETP.NE.AND P1, PT, R22, 0x20, PT ;  /* 0x000000201600780c */ /* 0x000fe40003f25270 */
[----:B------:R-:W-:Y:S02]  /*0d20*/  @P0 LOP3.LUT R5, R5, R28, RZ, 0x3c, !PT ;  /* 0x0000001c05050212 */ /* 0x000fe400078e3cff */
[----:B------:R-:W-:Y:S02]  /*0d30*/  @P0 LOP3.LUT R4, R4, R25, RZ, 0x3c, !PT ;  /* 0x0000001904040212 */ /* 0x000fe400078e3cff */
[----:B--2---:R-:W-:Y:S02]  /*0d40*/  @P0 LOP3.LUT R9, R9, R24, RZ, 0x3c, !PT ;  /* 0x0000001809090212 */ /* 0x004fe400078e3cff */
[----:B---3--:R-:W-:Y:S02]  /*0d50*/  @P0 LOP3.LUT R6, R6, R23, RZ, 0x3c, !PT ;  /* 0x0000001706060212 */ /* 0x008fe400078e3cff */
[----:B----4-:R-:W-:-:S03]  /*0d60*/  @P0 LOP3.LUT R7, R7, R26, RZ, 0x3c, !PT ;  /* 0x0000001a07070212 */ /* 0x010fc600078e3cff */
[----:B------:R-:W-:Y:S05]  /*0d70*/  @P1 BRA `(.L_x_13) ;  /* 0xfffffff4004c1947 */ /* 0x000fea000383ffff */
[----:B------:R-:W-:-:S05]  /*0d80*/  VIADD R19, R19, 0x1 ;  /* 0x0000000113137836 */ /* 0x000fca0000000000 */
[----:B------:R-:W-:-:S13]  /*0d90*/  ISETP.NE.AND P0, PT, R19, 0x5, PT ;  /* 0x000000051300780c */ /* 0x000fda0003f05270 */
[----:B------:R-:W-:Y:S05]  /*0da0*/  @P0 BRA `(.L_x_14) ;  /* 0xfffffff400300947 */ /* 0x000fea000383ffff */
[----:B------:R1:W-:Y:S01]  /*0db0*/  STG.E desc[UR6][R10.64+0x4], R9 ;  /* 0x000004090a007986 */ /* 0x0003e2000c101906 */
[----:B------:R-:W-:-:S03]  /*0dc0*/  VIADD R18, R18, 0x1 ;  /* 0x0000000112127836 */ /* 0x000fc60000000000 */
[----:B------:R1:W-:Y:S02]  /*0dd0*/  STG.E.64 desc[UR6][R10.64+0x8], R6 ;  /* 0x000008060a007986 */ /* 0x0003e4000c101b06 */
[----:B------:R-:W-:Y:S02]  /*0de0*/  ISETP.GE.U32.AND P0, PT, R18, R17, PT ;  /* 0x000000111200720c */ /* 0x000fe40003f06070 */
[----:B------:R1:W-:Y:S11]  /*0df0*/  STG.E.64 desc[UR6][R10.64+0x10], R4 ;  /* 0x000010040a007986 */ /* 0x0003f6000c101b06 */
[----:B------:R-:W-:Y:S05]  /*0e00*/  @!P0 BRA `(.L_x_15) ;  /* 0xfffffff400088947 */ /* 0x000fea000383ffff */
.L_x_12:
[----:B------:R-:W-:Y:S05]  /*0e10*/  BSYNC.RECONVERGENT B1 ;  /* 0x0000000000017941 */ /* 0x000fea0003800200 */
.L_x_11:
[C---:B------:R-:W-:Y:S01]  /*0e20*/  ISETP.GT.U32.AND P0, PT, R15.reuse, 0x3, PT ;  /* 0x000000030f00780c */ /* 0x040fe20003f04070 */
[----:B------:R-:W-:Y:S01]  /*0e30*/  VIADD R16, R16, 0x1 ;  /* 0x0000000110107836 */ /* 0x000fe20000000000 */
[--C-:B------:R-:W-:Y:S02]  /*0e40*/  SHF.R.U64 R15, R15, 0x2, R14.reuse ;  /* 0x000000020f0f7819 */ /* 0x100fe4000000120e */
[----:B------:R-:W-:Y:S02]  /*0e50*/  ISETP.GT.U32.AND.EX P0, PT, R14, RZ, PT, P0 ;  /* 0x000000ff0e00720c */ /* 0x000fe40003f04100 */
[----:B------:R-:W-:-:S11]  /*0e60*/  SHF.R.U32.HI R14, RZ, 0x2, R14 ;  /* 0x00000002ff0e7819 */ /* 0x000fd6000001160e */
[----:B------:R-:W-:Y:S05]  /*0e70*/  @P0 BRA `(.L_x_16) ;  /* 0xfffffff000cc0947 */ /* 0x000fea000383ffff */
.L_x_10:
[----:B------:R-:W-:Y:S05]  /*0e80*/  BSYNC.RECONVERGENT B0 ;  /* 0x0000000000007941 */ /* 0x000fea0003800200 */
.L_x_9:
[----:B------:R-:W2:Y:S01]  /*0e90*/  S2R R2, SR_TID.X ;  /* 0x0000000000027919 */ /* 0x000ea20000002100 */
[----:B------:R-:W3:Y:S01]  /*0ea0*/  S2UR UR5, SR_CgaCtaId ;  /* 0x00000000000579c3 */ /* 0x000ee20000008800 */
[----:B------:R-:W-:Y:S01]  /*0eb0*/  UMOV UR4, 0x400 ;  /* 0x0000040000047882 */ /* 0x000fe20000000000 */
[----:B------:R-:W-:Y:S01]  /*0ec0*/  BSSY.RECONVERGENT B0, `(.L_x_17) ;  /* 0x000002e000007945 */ /* 0x000fe20003800200 */
[----:B------:R4:W-:Y:S01]  /*0ed0*/  STG.E.64 desc[UR6][R10.64+0x18], RZ ;  /* 0x000018ff0a007986 */ /* 0x0009e2000c101b06 */
[----:B------:R-:W-:Y:S02]  /*0ee0*/  IMAD.MOV.U32 R13, RZ, RZ, R9 ;  /* 0x000000ffff0d7224 */ /* 0x000fe400078e0009 */
[----:B------:R-:W-:Y:S01]  /*0ef0*/  IMAD.MOV.U32 R18, RZ, RZ, R6 ;  /* 0x000000ffff127224 */ /* 0x000fe200078e0006 */
[----:B------:R4:W-:Y:S01]  /*0f00*/  STG.E desc[UR6][R10.64+0x20], RZ ;  /* 0x000020ff0a007986 */ /* 0x0009e2000c101906 */
[----:B------:R-:W-:-:S03]  /*0f10*/  IMAD.MOV.U32 R12, RZ, RZ, RZ ;  /* 0x000000ffff0c7224 */ /* 0x000fc600078e00ff */
[----:B------:R4:W-:Y:S01]  /*0f20*/  STG.E.64 desc[UR6][R10.64+0x28], RZ ;  /* 0x000028ff0a007986 */ /* 0x0009e2000c101b06 */
[----:B---3--:R-:W-:-:S06]  /*0f30*/  ULEA UR4, UR5, UR4, 0x18 ;  /* 0x0000000405047291 */ /* 0x008fcc000f8ec0ff */
[----:B--2---:R-:W-:Y:S01]  /*0f40*/  LEA R3, R2, UR4, 0x2 ;  /* 0x0000000402037c11 */ /* 0x004fe2000f8e10ff */
[----:B------:R-:W-:-:S04]  /*0f50*/  IMAD.MOV.U32 R14, RZ, RZ, R2 ;  /* 0x000000ffff0e7224 */ /* 0x000fc800078e0002 */
[----:B------:R-:W0:Y:S01]  /*0f60*/  LDCU UR4, c[0x0][0x370] ;  /* 0x00006e00ff0477ac */ /* 0x000e220008000800 */
[----:B------:R4:W-:Y:S02]  /*0f70*/  STS [R3], RZ ;  /* 0x000000ff03007388 */ /* 0x0009e40000000800 */
[----:B01--4-:R-:W-:-:S07]  /*0f80*/  IMAD R9, R0, UR4, RZ ;  /* 0x0000000400097c24 */ /* 0x013fce000f8e02ff */
.L_x_18:
[----:B------:R-:W-:Y:S01]  /*0f90*/  SHF.R.U32.HI R6, RZ, 0x2, R13 ;  /* 0x00000002ff067819 */ /* 0x000fe2000001160d */
[----:B------:R-:W-:Y:S01]  /*0fa0*/  IMAD.IADD R14, R9, 0x1, R14 ;  /* 0x00000001090e7824 */ /* 0x000fe200078e020e */
[----:B------:R-:W-:Y:S02]  /*0fb0*/  SHF.R.U32.HI R17, RZ, 0x2, R18 ;  /* 0x00000002ff117819 */ /* 0x000fe40000011612 */
[----:B------:R-:W-:Y:S01]  /*0fc0*/  LOP3.LUT R6, R6, R13, RZ, 0x3c, !PT ;  /* 0x0000000d06067212 */ /* 0x000fe200078e3cff */
[----:B------:R-:W-:Y:S01]  /*0fd0*/  IMAD.SHL.U32 R13, R5, 0x10, RZ ;  /* 0x00000010050d7824 */ /* 0x000fe200078e00ff */
[----:B------:R-:W-:-:S03]  /*0fe0*/  LOP3.LUT R17, R17, R18, RZ, 0x3c, !PT ;  /* 0x0000001211117212 */ /* 0x000fc600078e3cff */
[----:B------:R-:W-:-:S05]  /*0ff0*/  IMAD.SHL.U32 R15, R6, 0x2, RZ ;  /* 0x00000002060f7824 */ /* 0x000fca00078e00ff */
[----:B------:R-:W-:Y:S01]  /*1000*/  LOP3.LUT R16, R6, R15, R13, 0x96, !PT ;  /* 0x0000000f06107212 */ /* 0x000fe200078e960d */
[----:B------:R-:W-:Y:S02]  /*1010*/  IMAD.MOV.U32 R6, RZ, RZ, R4 ;  /* 0x000000ffff067224 */ /* 0x000fe400078e0004 */
[----:B------:R-:W-:Y:S01]  /*1020*/  IMAD.SHL.U32 R13, R17, 0x2, RZ ;  /* 0x00000002110d7824 */ /* 0x000fe200078e00ff */
[----:B------:R-:W-:Y:S01]  /*1030*/  LOP3.LUT R4, R16, R5, RZ, 0x3c, !PT ;  /* 0x0000000510047212 */ /* 0x000fe200078e3cff */
[----:B------:R-:W-:-:S04]  /*1040*/  IMAD.MOV.U32 R18, RZ, RZ, R6 ;  /* 0x000000ffff127224 */ /* 0x000fc800078e0006 */
[----:B------:R-:W-:-:S05]  /*1050*/  IMAD.SHL.U32 R16, R4, 0x10, RZ ;  /* 0x0000001004107824 */ /* 0x000fca00078e00ff */
[----:B------:R-:W-:Y:S01]  /*1060*/  LOP3.LUT R17, R17, R13, R16, 0x96, !PT ;  /* 0x0000000d11117212 */ /* 0x000fe200078e9610 */
[----:B------:R-:W-:Y:S01]  /*1070*/  IMAD.MOV.U32 R16, RZ, RZ, 0x2f800000 ;  /* 0x2f800000ff107424 */ /* 0x000fe200078e00ff */
[C---:B------:R-:W-:Y:S01]  /*1080*/  IADD3 R13, PT, PT, R8.reuse, 0x587c5, R4 ;  /* 0x000587c5080d7810 */ /* 0x040fe20007ffe004 */
[----:B------:R-:W-:Y:S01]  /*1090*/  VIADD R8, R8, 0xb0f8a ;  /* 0x000b0f8a08087836 */ /* 0x000fe20000000000 */
[----:B------:R-:W-:Y:S02]  /*10a0*/  LOP3.LUT R17, R17, R4, RZ, 0x3c, !PT ;  /* 0x0000000411117212 */ /* 0x000fe400078e3cff */
[----:B------:R-:W-:-:S03]  /*10b0*/  I2FP.F32.U32 R13, R13 ;  /* 0x0000000d000d7245 */ /* 0x000fc60000201000 */
[----:B------:R-:W-:Y:S02]  /*10c0*/  IMAD.IADD R15, R17, 0x1, R8 ;  /* 0x00000001110f7824 */ /* 0x000fe400078e0208 */
[----:B------:R-:W-:-:S03]  /*10d0*/  FFMA R13, R13, R16, 1.1641532182693481445e-10 ;  /* 0x2f0000000d0d7423 */ /* 0x000fc60000000010 */
[----:B------:R-:W-:-:S05]  /*10e0*/  I2FP.F32.U32 R15, R15 ;  /* 0x0000000f000f7245 */ /* 0x000fca0000201000 */
[----:B------:R-:W-:-:S04]  /*10f0*/  FFMA R15, R15, R16, 1.1641532182693481445e-10 ;  /* 0x2f0000000f0f7423 */ /* 0x000fc80000000010 */
[----:B------:R-:W-:-:S04]  /*1100*/  FMUL R16, R15, R15 ;  /* 0x0000000f0f107220 */ /* 0x000fc80000400000 */
[----:B------:R-:W-:Y:S01]  /*1110*/  FFMA R16, R13, R13, R16 ;  /* 0x0000000d0d107223 */ /* 0x000fe20000000010 */
[----:B------:R-:W-:Y:S02]  /*1120*/  IMAD.MOV.U32 R13, RZ, RZ, R7 ;  /* 0x000000ffff0d7224 */ /* 0x000fe400078e0007 */
[----:B------:R-:W-:Y:S02]  /*1130*/  IMAD.MOV.U32 R7, RZ, RZ, R5 ;  /* 0x000000ffff077224 */ /* 0x000fe400078e0005 */
[----:B------:R-:W-:Y:S01]  /*1140*/  FSETP.GTU.AND P0, PT, R16, 1, PT ;  /* 0x3f8000001000780b */ /* 0x000fe20003f0c000 */
[----:B------:R-:W-:-:S12]  /*1150*/  IMAD.MOV.U32 R5, RZ, RZ, R17 ;  /* 0x000000ffff057224 */ /* 0x000fd800078e0011 */
[----:B------:R-:W-:-:S05]  /*1160*/  @!P0 FADD R12, R12, 1 ;  /* 0x3f8000000c0c8421 */ /* 0x000fca0000000000 */
[----:B------:R0:W-:Y:S01]  /*1170*/  @!P0 STS [R3], R12 ;  /* 0x0000000c03008388 */ /* 0x0001e20000000800 */
[----:B------:R-:W-:-:S13]  /*1180*/  ISETP.GE.AND P0, PT, R14, 0x5f5e100, PT ;  /* 0x05f5e1000e00780c */ /* 0x000fda0003f06270 */
[----:B0-----:R-:W-:Y:S05]  /*1190*/  @!P0 BRA `(.L_x_18) ;  /* 0xfffffffc007c8947 */ /* 0x001fea000383ffff */
[----:B------:R-:W-:Y:S05]  /*11a0*/  BSYNC.RECONVERGENT B0 ;  /* 0x0000000000007941 */ /* 0x000fea0003800200 */
.L_x_17:
[----:B------:R-:W-:Y:S01]  /*11b0*/  ISETP.GE.U32.AND P0, PT, R0, 0x2, PT ;  /* 0x000000020000780c */ /* 0x000fe20003f06070 */
[----:B------:R-:W-:Y:S01]  /*11c0*/  IMAD.MOV.U32 R12, RZ, RZ, R8 ;  /* 0x000000ffff0c7224 */ /* 0x000fe200078e0008 */
[----:B------:R0:W-:Y:S01]  /*11d0*/  STG.E.64 desc[UR6][R10.64+0x10], R4 ;  /* 0x000010040a007986 */ /* 0x0001e2000c101b06 */
[----:B------:R-:W-:-:S03]  /*11e0*/  ISETP.NE.AND P1, PT, R2, RZ, PT ;  /* 0x000000ff0200720c */ /* 0x000fc60003f25270 */
[----:B------:R0:W-:Y:S04]  /*11f0*/  STG.E.64 desc[UR6][R10.64+0x8], R6 ;  /* 0x000008060a007986 */ /* 0x0001e8000c101b06 */
[----:B------:R0:W-:Y:S01]  /*1200*/  STG.E.64 desc[UR6][R10.64], R12 ;  /* 0x0000000c0a007986 */ /* 0x0001e2000c101b06 */
[----:B------:R-:W-:Y:S06]  /*1210*/  BAR.SYNC.DEFER_BLOCKING 0x0 ;  /* 0x0000000000007b1d */ /* 0x000fec0000010000 */
[----:B------:R-:W-:Y:S05]  /*1220*/  @!P0 BRA `(.L_x_19) ;  /* 0x00000000002c8947 */ /* 0x000fea0003800000 */
.L_x_20:
[----:B0-----:R-:W-:-:S04]  /*1230*/  SHF.R.U32.HI R7, RZ, 0x1, R0 ;  /* 0x00000001ff077819 */ /* 0x001fc80000011600 */
[----:B------:R-:W-:-:S13]  /*1240*/  ISETP.GE.U32.AND P0, PT, R2, R7, PT ;  /* 0x000000070200720c */ /* 0x000fda0003f06070 */
[----:B------:R-:W-:Y:S01]  /*1250*/  @!P0 IMAD R4, R7, 0x4, R3 ;  /* 0x0000000407048824 */ /* 0x000fe200078e0203 */
[----:B------:R-:W-:Y:S05]  /*1260*/  @!P0 LDS R5, [R3] ;  /* 0x0000000003058984 */ /* 0x000fea0000000800 */
[----:B------:R-:W0:Y:S02]  /*1270*/  @!P0 LDS R4, [R4] ;  /* 0x0000000004048984 */ /* 0x000e240000000800 */
[----:B0-----:R-:W-:-:S05]  /*1280*/  @!P0 FADD R6, R4, R5 ;  /* 0x0000000504068221 */ /* 0x001fca0000000000 */
[----:B------:R1:W-:Y:S01]  /*1290*/  @!P0 STS [R3], R6 ;  /* 0x0000000603008388 */ /* 0x0003e20000000800 */
[----:B------:R-:W-:Y:S01]  /*12a0*/  BAR.SYNC.DEFER_BLOCKING 0x0 ;  /* 0x0000000000007b1d */ /* 0x000fe20000010000 */
[----:B------:R-:W-:Y:S01]  /*12b0*/  ISETP.GT.U32.AND P0, PT, R0, 0x3, PT ;  /* 0x000000030000780c */ /* 0x000fe20003f04070 */
[----:B------:R-:W-:-:S12]  /*12c0*/  IMAD.MOV.U32 R0, RZ, RZ, R7 ;  /* 0x000000ffff007224 */ /* 0x000fd800078e0007 */
[----:B-1----:R-:W-:Y:S05]  /*12d0*/  @P0 BRA `(.L_x_20) ;  /* 0xfffffffc00d40947 */ /* 0x002fea000383ffff */
.L_x_19:
[----:B------:R-:W-:Y:S05]  /*12e0*/  @P1 EXIT ;  /* 0x000000000000194d */ /* 0x000fea0003800000 */
[----:B------:R-:W1:Y:S01]  /*12f0*/  S2UR UR5, SR_CgaCtaId ;  /* 0x00000000000579c3 */ /* 0x000e620000008800 */
[----:B------:R-:W-:-:S07]  /*1300*/  UMOV UR4, 0x400 ;  /* 0x0000040000047882 */ /* 0x000fce0000000000 */
[----:B------:R-:W2:Y:S01]  /*1310*/  LDC.64 R2, c[0x0][0x380] ;  /* 0x0000e000ff027b82 */ /* 0x000ea20000000a00 */
[----:B-1----:R-:W-:-:S09]  /*1320*/  ULEA UR4, UR5, UR4, 0x18 ;  /* 0x0000000405047291 */ /* 0x002fd2000f8ec0ff */
[----:B0-----:R-:W2:Y:S04]  /*1330*/  LDS R5, [UR4] ;  /* 0x00000004ff057984 */ /* 0x001ea80008000800 */
[----:B--2---:R-:W-:Y:S01]  /*1340*/  REDG.E.ADD.F32.FTZ.RN.STRONG.GPU desc[UR6][R2.64], R5 ;  /* 0x00000005020079a6 */ /* 0x004fe2000c12f306 */
[----:B------:R-:W-:Y:S05]  /*1350*/  EXIT ;  /* 0x000000000000794d */ /* 0x000fea0003800000 */
.L_x_21:
        /* <DEDUP_REMOVED lines=10> */
.L_x_23:


//--------------------- .nv.global.init           --------------------------
	.section	.nv.global.init,"aw",@progbits
	.align	4
.nv.global.init:
	.type		mrg32k3aM1SubSeq,@object
	.size		mrg32k3aM1SubSeq,(mrg32k3aM2SubSeq - mrg32k3aM1SubSeq)
mrg32k3aM1SubSeq:
        /*0000*/ 	.byte	0x0b, 0xcc, 0xee, 0x04, 0x73, 0x29, 0x8b, 0x6f, 0xf6, 0x53, 0x03, 0xf6, 0x23, 0xf6, 0xea, 0xda
        /* <DEDUP_REMOVED lines=125> */
	.type		mrg32k3aM2SubSeq,@object
	.size		mrg32k3aM2SubSeq,(mrg32k3aM1 - mrg32k3aM2SubSeq)
mrg32k3aM2SubSeq:
        /* <DEDUP_REMOVED lines=126> */
	.type		mrg32k3aM1,@object
	.size		mrg32k3aM1,(mrg32k3aM1Seq - mrg32k3aM1)
mrg32k3aM1:
        /* <DEDUP_REMOVED lines=144> */
	.type		mrg32k3aM1Seq,@object
	.size		mrg32k3aM1Seq,(mrg32k3aM2 - mrg32k3aM1Seq)
mrg32k3aM1Seq:
        /* <DEDUP_REMOVED lines=144> */
	.type		mrg32k3aM2,@object
	.size		mrg32k3aM2,(mrg32k3aM2Seq - mrg32k3aM2)
mrg32k3aM2:
        /* <DEDUP_REMOVED lines=144> */
	.type		mrg32k3aM2Seq,@object
	.size		mrg32k3aM2Seq,(precalc_xorwow_matrix - mrg32k3aM2Seq)
mrg32k3aM2Seq:
        /* <DEDUP_REMOVED lines=144> */
	.type		precalc_xorwow_matrix,@object
	.size		precalc_xorwow_matrix,(precalc_xorwow_offset_matrix - precalc_xorwow_matrix)
precalc_xorwow_matrix:
        /* <DEDUP_REMOVED lines=6400> */
	.type		precalc_xorwow_offset_matrix,@object
	.size		precalc_xorwow_offset_matrix,(.L_1 - precalc_xorwow_offset_matrix)
precalc_xorwow_offset_matrix:
        /* <DEDUP_REMOVED lines=6400> */
.L_1:


//--------------------- .nv.shared.reserved.0     --------------------------
	.section	.nv.shared.reserved.0,"aw",@nobits
	.weak		__nv_reservedSMEM_offset_0_alias
	.size		__nv_reservedSMEM_offset_0_alias, 0, 64
	.other		__nv_reservedSMEM_offset_0_alias,@"STO_CUDA_RESERVED_SHARED STV_DEFAULT"
__nv_reservedSMEM_offset_0_alias:
	.zero		0
	.zero		64


//--------------------- .nv.shared._Z12calculate_piPfP17curandStateXORWOW --------------------------
	.section	.nv.shared._Z12calculate_piPfP17curandStateXORWOW,"aw",@nobits
	.sectionflags	@""
	.align	4
.nv.shared._Z12calculate_piPfP17curandStateXORWOW:
	.zero		5120


//--------------------- .nv.constant0._Z12setup_curandP17curandStateXORWOWm --------------------------
	.section	.nv.constant0._Z12setup_curandP17curandStateXORWOWm,"a",@progbits
	.sectionflags	@""
	.align	4
.nv.constant0._Z12setup_curandP17curandStateXORWOWm:
	.zero		912


//--------------------- .nv.constant0._Z12calculate_piPfP17curandStateXORWOW --------------------------
	.section	.nv.constant0._Z12calculate_piPfP17curandStateXORWOW,"a",@progbits
	.sectionflags	@""
	.align	4
.nv.constant0._Z12calculate_piPfP17curandStateXORWOW:
	.zero		912


//--------------------- SYMBOLS --------------------------

	.type		.nv.reservedSmem.offset0,@object
	.size		.nv.reservedSmem.offset0,0x4
	.type		.nv.reservedSmem.cap,@object
	.size		.nv.reservedSmem.cap,0x4
